	.target	sm_90a

	.elftype	@"ET_EXEC"


//--------------------- .note.nv.tkinfo           --------------------------
	.section	.note.nv.tkinfo,"",@"SHT_NOTE"
	.sectionflags	@"SHF_NOTE_NV_TKINFO"
	.tkinfo
        /*0018*/ 	.word	0x00000002
        /*0030*/ 	.string	""
        /*0030*/ 	.string	"ptxas"
        /*0030*/ 	.string	"Cuda compilation tools, release 13.0, V13.0.88"
        /*0030*/ 	.string	"Build cuda_13.0.r13.0/compiler.36424714_0"
        /*0030*/ 	.string	"-arch sm_90a -m 64 "



//--------------------- .note.nv.cuinfo           --------------------------
	.section	.note.nv.cuinfo,"",@"SHT_NOTE"
	.sectionflags	@"SHF_NOTE_NV_CUINFO"
        /*0018*/ 	.short	0x0002
        /*001a*/ 	.short	0x005a
        /*001c*/ 	.short	0x0082
	.zero		2


//--------------------- .nv.info                  --------------------------
	.section	.nv.info,"",@"SHT_CUDA_INFO"
	.align	4


	//----- nvinfo : EIATTR_REGCOUNT
	.align		4
        /*0000*/ 	.byte	0x04, 0x2f
        /*0002*/ 	.short	(.L_12 - .L_11)
	.align		4
.L_11:
        /*0004*/ 	.word	index@(_ZN7cutlass13device_kernelINS_4gemm6kernel13GemmUniversalIN4cute5tupleIJiiiiEEENS1_10collective13CollectiveMmaINS1_37MainloopSm90TmaGmmaWarpSpecializedFP8ILi3ENS5_IJNS4_1CILi2EEESB_NSA_ILi1EEEEEENS1_32KernelTmaWarpSpecializedPingpongEEENS5_IJNSA_ILi64EEENSA_ILi256EEENSA_ILi128EEEEEENS_12float_e4m3_tENS5_IJlSC_lEEESK_SL_NS4_8TiledMMAINS4_8MMA_AtomIJNS4_4SM904GMMA31MMA_64x256x32_F32E4M3E4M3_SS_TNILNSP_7ScaleInE1ELSR_1EEEEEENS4_6LayoutINS5_IJSC_SC_SC_EEENS5_IJNSA_ILi0EEESW_SW_EEEEENS5_IJNS4_10UnderscoreESZ_SZ_EEEEENS4_23SM90_TMA_LOAD_MULTICASTENS4_14ComposedLayoutINS4_7SwizzleILi3ELi4ELi3EEENS4_18smem_ptr_flag_bitsILi8EEENSU_INS5_IJNSA_ILi8EEESI_EEENS5_IJSI_SC_EEEEEEEvNS4_8identityES12_S1C_vS1D_EENS_8epilogue10collective6detail29Sm90TmaWarpSpecializedAdapterINS1G_15DefaultEpilogueISK_SL_SL_NS1F_6thread17LinearCombinationISK_Li1EffLNS1K_9ScaleType4KindE0ELNS_15FloatRoundStyleE2ESK_EENS1_15EpilogueDefaultEEEEEvvEEEEvNT_6ParamsE)
        /*0008*/ 	.word	0x000000a8


	//----- nvinfo : EIATTR_FRAME_SIZE
	.align		4
.L_12:
        /*000c*/ 	.byte	0x04, 0x11
        /*000e*/ 	.short	(.L_14 - .L_13)
	.align		4
.L_13:
        /*0010*/ 	.word	index@(_ZN7cutlass13device_kernelINS_4gemm6kernel13GemmUniversalIN4cute5tupleIJiiiiEEENS1_10collective13CollectiveMmaINS1_37MainloopSm90TmaGmmaWarpSpecializedFP8ILi3ENS5_IJNS4_1CILi2EEESB_NSA_ILi1EEEEEENS1_32KernelTmaWarpSpecializedPingpongEEENS5_IJNSA_ILi64EEENSA_ILi256EEENSA_ILi128EEEEEENS_12float_e4m3_tENS5_IJlSC_lEEESK_SL_NS4_8TiledMMAINS4_8MMA_AtomIJNS4_4SM904GMMA31MMA_64x256x32_F32E4M3E4M3_SS_TNILNSP_7ScaleInE1ELSR_1EEEEEENS4_6LayoutINS5_IJSC_SC_SC_EEENS5_IJNSA_ILi0EEESW_SW_EEEEENS5_IJNS4_10UnderscoreESZ_SZ_EEEEENS4_23SM90_TMA_LOAD_MULTICASTENS4_14ComposedLayoutINS4_7SwizzleILi3ELi4ELi3EEENS4_18smem_ptr_flag_bitsILi8EEENSU_INS5_IJNSA_ILi8EEESI_EEENS5_IJSI_SC_EEEEEEEvNS4_8identityES12_S1C_vS1D_EENS_8epilogue10collective6detail29Sm90TmaWarpSpecializedAdapterINS1G_15DefaultEpilogueISK_SL_SL_NS1F_6thread17LinearCombinationISK_Li1EffLNS1K_9ScaleType4KindE0ELNS_15FloatRoundStyleE2ESK_EENS1_15EpilogueDefaultEEEEEvvEEEEvNT_6ParamsE)
        /*0014*/ 	.word	0x00000110


	//----- nvinfo : EIATTR_MIN_STACK_SIZE
	.align		4
.L_14:
        /*0018*/ 	.byte	0x04, 0x12
        /*001a*/ 	.short	(.L_16 - .L_15)
	.align		4
.L_15:
        /*001c*/ 	.word	index@(_ZN7cutlass13device_kernelINS_4gemm6kernel13GemmUniversalIN4cute5tupleIJiiiiEEENS1_10collective13CollectiveMmaINS1_37MainloopSm90TmaGmmaWarpSpecializedFP8ILi3ENS5_IJNS4_1CILi2EEESB_NSA_ILi1EEEEEENS1_32KernelTmaWarpSpecializedPingpongEEENS5_IJNSA_ILi64EEENSA_ILi256EEENSA_ILi128EEEEEENS_12float_e4m3_tENS5_IJlSC_lEEESK_SL_NS4_8TiledMMAINS4_8MMA_AtomIJNS4_4SM904GMMA31MMA_64x256x32_F32E4M3E4M3_SS_TNILNSP_7ScaleInE1ELSR_1EEEEEENS4_6LayoutINS5_IJSC_SC_SC_EEENS5_IJNSA_ILi0EEESW_SW_EEEEENS5_IJNS4_10UnderscoreESZ_SZ_EEEEENS4_23SM90_TMA_LOAD_MULTICASTENS4_14ComposedLayoutINS4_7SwizzleILi3ELi4ELi3EEENS4_18smem_ptr_flag_bitsILi8EEENSU_INS5_IJNSA_ILi8EEESI_EEENS5_IJSI_SC_EEEEEEEvNS4_8identityES12_S1C_vS1D_EENS_8epilogue10collective6detail29Sm90TmaWarpSpecializedAdapterINS1G_15DefaultEpilogueISK_SL_SL_NS1F_6thread17LinearCombinationISK_Li1EffLNS1K_9ScaleType4KindE0ELNS_15FloatRoundStyleE2ESK_EENS1_15EpilogueDefaultEEEEEvvEEEEvNT_6ParamsE)
        /*0020*/ 	.word	0x00000110
.L_16:


//--------------------- .nv.compat                --------------------------
	.section	.nv.compat,"",@"SHT_CUDA_COMPAT_INFO"
	.align	4
        /*0000*/ 	.byte	0x02, 0x09, 0x01, 0x00, 0x02, 0x02, 0x04, 0x00, 0x02, 0x05, 0x05, 0x00, 0x03, 0x07, 0x01, 0x01
        /*0010*/ 	.byte	0x02, 0x03, 0x01, 0x00, 0x02, 0x06, 0x01, 0x00, 0x04, 0x0b, 0x08, 0x00, 0x00, 0x00, 0x00, 0x00
        /*0020*/ 	.byte	0x00, 0x00, 0x00, 0x00


//--------------------- .nv.info._ZN7cutlass13device_kernelINS_4gemm6kernel13GemmUniversalIN4cute5tupleIJiiiiEEENS1_10collective13CollectiveMmaINS1_37MainloopSm90TmaGmmaWarpSpecializedFP8ILi3ENS5_IJNS4_1CILi2EEESB_NSA_ILi1EEEEEENS1_32KernelTmaWarpSpecializedPingpongEEENS5_IJNSA_ILi64EEENSA_ILi256EEENSA_ILi128EEEEEENS_12float_e4m3_tENS5_IJlSC_lEEESK_SL_NS4_8TiledMMAINS4_8MMA_AtomIJNS4_4SM904GMMA31MMA_64x256x32_F32E4M3E4M3_SS_TNILNSP_7ScaleInE1ELSR_1EEEEEENS4_6LayoutINS5_IJSC_SC_SC_EEENS5_IJNSA_ILi0EEESW_SW_EEEEENS5_IJNS4_10UnderscoreESZ_SZ_EEEEENS4_23SM90_TMA_LOAD_MULTICASTENS4_14ComposedLayoutINS4_7SwizzleILi3ELi4ELi3EEENS4_18smem_ptr_flag_bitsILi8EEENSU_INS5_IJNSA_ILi8EEESI_EEENS5_IJSI_SC_EEEEEEEvNS4_8identityES12_S1C_vS1D_EENS_8epilogue10collective6detail29Sm90TmaWarpSpecializedAdapterINS1G_15DefaultEpilogueISK_SL_SL_NS1F_6thread17LinearCombinationISK_Li1EffLNS1K_9ScaleType4KindE0ELNS_15FloatRoundStyleE2ESK_EENS1_15EpilogueDefaultEEEEEvvEEEEvNT_6ParamsE --------------------------
	.section	.nv.info._ZN7cutlass13device_kernelINS_4gemm6kernel13GemmUniversalIN4cute5tupleIJiiiiEEENS1_10collective13CollectiveMmaINS1_37MainloopSm90TmaGmmaWarpSpecializedFP8ILi3ENS5_IJNS4_1CILi2EEESB_NSA_ILi1EEEEEENS1_32KernelTmaWarpSpecializedPingpongEEENS5_IJNSA_ILi64EEENSA_ILi256EEENSA_ILi128EEEEEENS_12float_e4m3_tENS5_IJlSC_lEEESK_SL_NS4_8TiledMMAINS4_8MMA_AtomIJNS4_4SM904GMMA31MMA_64x256x32_F32E4M3E4M3_SS_TNILNSP_7ScaleInE1ELSR_1EEEEEENS4_6LayoutINS5_IJSC_SC_SC_EEENS5_IJNSA_ILi0EEESW_SW_EEEEENS5_IJNS4_10UnderscoreESZ_SZ_EEEEENS4_23SM90_TMA_LOAD_MULTICASTENS4_14ComposedLayoutINS4_7SwizzleILi3ELi4ELi3EEENS4_18smem_ptr_flag_bitsILi8EEENSU_INS5_IJNSA_ILi8EEESI_EEENS5_IJSI_SC_EEEEEEEvNS4_8identityES12_S1C_vS1D_EENS_8epilogue10collective6detail29Sm90TmaWarpSpecializedAdapterINS1G_15DefaultEpilogueISK_SL_SL_NS1F_6thread17LinearCombinationISK_Li1EffLNS1K_9ScaleType4KindE0ELNS_15FloatRoundStyleE2ESK_EENS1_15EpilogueDefaultEEEEEvvEEEEvNT_6ParamsE,"",@"SHT_CUDA_INFO"
	.sectionflags	@""
	.align	4


	//----- nvinfo : EIATTR_CUDA_API_VERSION
	.align		4
        /*0000*/ 	.byte	0x04, 0x37
        /*0002*/ 	.short	(.L_18 - .L_17)
.L_17:
        /*0004*/ 	.word	0x00000082


	//----- nvinfo : EIATTR_KPARAM_INFO
	.align		4
.L_18:
        /*0008*/ 	.byte	0x04, 0x17
        /*000a*/ 	.short	(.L_20 - .L_19)
.L_19:
        /*000c*/ 	.word	0x00000000
        /*0010*/ 	.short	0x0000
        /*0012*/ 	.short	0x0070
        /*0014*/ 	.byte	0x00, 0xf0, 0x01, 0x10


	//----- nvinfo : EIATTR_SPARSE_MMA_MASK
	.align		4
.L_20:
        /*0018*/ 	.byte	0x03, 0x50
        /*001a*/ 	.short	0x0000


	//----- nvinfo : EIATTR_MAXREG_COUNT
	.align		4
        /*001c*/ 	.byte	0x03, 0x1b
        /*001e*/ 	.short	0x00a8


	//----- nvinfo : EIATTR_NUM_BARRIERS
	.align		4
        /*0020*/ 	.byte	0x02, 0x4c
        /*0022*/ 	.byte	0x01
	.zero		1


	//----- nvinfo : EIATTR_ANNOTATIONS
	.align		4
        /*0024*/ 	.byte	0x04, 0x55
        /*0026*/ 	.short	(.L_22 - .L_21)


	//   ....[0]....
.L_21:
        /*0028*/ 	.word	0x00000001
        /*002c*/ 	.byte	0xf0, 0x06, 0x00, 0x00, 0x01, 0x00, 0x00, 0x00, 0xf0, 0x08, 0x00, 0x00, 0x01, 0x00, 0x00, 0x00
        /* <DEDUP_REMOVED lines=210> */
        /*0d5c*/ 	.byte	0xa0, 0x04, 0x01, 0x00


	//----- nvinfo : EIATTR_MERCURY_ISA_VERSION
	.align		4
.L_22:
        /*0d60*/ 	.byte	0x03, 0x5f
        /*0d62*/ 	.short	0x0101


	//----- nvinfo : EIATTR_INT_WARP_WIDE_INSTR_OFFSETS
	.align		4
        /*0d64*/ 	.byte	0x04, 0x31
        /*0d66*/ 	.short	(.L_24 - .L_23)


	//   ....[0]....
.L_23:
        /*0d68*/ 	.word	0x00000570


	//   ....[1]....
        /*0d6c*/ 	.word	0x000005f0


	//   ....[2]....
        /*0d70*/ 	.word	0x00000600


	//   ....[3]....
        /*0d74*/ 	.word	0x00000610


	//   ....[4]....
        /*0d78*/ 	.word	0x00000660


	//   ....[5]....
        /*0d7c*/ 	.word	0x000006a0


	//   ....[6]....
        /*0d80*/ 	.word	0x000007c0


	//   ....[7]....
        /*0d84*/ 	.word	0x000007e0


	//   ....[8]....
        /*0d88*/ 	.word	0x000057d0


	//----- nvinfo : EIATTR_COOP_GROUP_MASK_REGIDS
	.align		4
.L_24:
        /*0d8c*/ 	.byte	0x04, 0x29
        /*0d8e*/ 	.short	(.L_26 - .L_25)


	//   ....[0]....
.L_25:
        /*0d90*/ 	.word	0xffffffff


	//   ....[1]....
        /*0d94*/ 	.word	0xffffffff


	//   ....[2]....
        /*0d98*/ 	.word	0xffffffff


	//   ....[3]....
        /*0d9c*/ 	.word	0xffffffff


	//   ....[4]....
        /*0da0*/ 	.word	0xffffffff


	//   ....[5]....
        /*0da4*/ 	.word	0xffffffff


	//   ....[6]....
        /*0da8*/ 	.word	0xffffffff


	//----- nvinfo : EIATTR_COOP_GROUP_INSTR_OFFSETS
	.align		4
.L_26:
        /*0dac*/ 	.byte	0x04, 0x28
        /*0dae*/ 	.short	(.L_28 - .L_27)


	//   ....[0]....
.L_27:
        /*0db0*/ 	.word	0x00000070


	//   ....[1]....
        /*0db4*/ 	.word	0x00000090


	//   ....[2]....
        /*0db8*/ 	.word	0x00000190


	//   ....[3]....
        /*0dbc*/ 	.word	0x00000390


	//   ....[4]....
        /*0dc0*/ 	.word	0x000003d0


	//   ....[5]....
        /*0dc4*/ 	.word	0x000004c0


	//   ....[6]....
        /*0dc8*/ 	.word	0x00000980


	//----- nvinfo : EIATTR_REG_RECONFIG
	.align		4
.L_28:
        /*0dcc*/ 	.byte	0x01, 0x54
	.zero		2


	//----- nvinfo : EIATTR_MBARRIER_INSTR_OFFSETS
	.align		4
        /*0dd0*/ 	.byte	0x04, 0x39
        /*0dd2*/ 	.short	(.L_30 - .L_29)


	//   ....[0]....
.L_29:
        /*0dd4*/ 	.word	0x00000310
        /*0dd8*/ 	.word	0x000000ff
        /*0ddc*/ 	.word	0x00000000
        /*0de0*/ 	.short	0x0100
        /*0de2*/ 	.byte	0x07
	.zero		1


	//   ....[1]....
        /*0de4*/ 	.word	0x00000320
        /*0de8*/ 	.word	0x000000ff
        /*0dec*/ 	.word	0x00000018
        /*0df0*/ 	.short	0x0100
        /*0df2*/ 	.byte	0x07
	.zero		1


	//   ....[2]....
        /*0df4*/ 	.word	0x00000330
        /*0df8*/ 	.word	0x000000ff
        /*0dfc*/ 	.word	0x00000008
        /*0e00*/ 	.short	0x0100
        /*0e02*/ 	.byte	0x07
	.zero		1


	//   ....[3]....
        /*0e04*/ 	.word	0x00000340
        /*0e08*/ 	.word	0x000000ff
        /*0e0c*/ 	.word	0x00000020
        /*0e10*/ 	.short	0x0100
        /*0e12*/ 	.byte	0x07
	.zero		1


	//   ....[4]....
        /*0e14*/ 	.word	0x00000350
        /*0e18*/ 	.word	0x000000ff
        /*0e1c*/ 	.word	0x00000010
        /*0e20*/ 	.short	0x0100
        /*0e22*/ 	.byte	0x07
	.zero		1


	//   ....[5]....
        /*0e24*/ 	.word	0x00000360
        /*0e28*/ 	.word	0x000000ff
        /*0e2c*/ 	.word	0x00000028
        /*0e30*/ 	.short	0x0100
        /*0e32*/ 	.byte	0x07
	.zero		1


	//   ....[6]....
        /*0e34*/ 	.word	0x00000820
        /*0e38*/ 	.word	0x000000ff
        /*0e3c*/ 	.word	0x00000060
        /*0e40*/ 	.short	0x0100
        /*0e42*/ 	.byte	0x07
	.zero		1


	//   ....[7]....
        /*0e44*/ 	.word	0x000008c0
        /*0e48*/ 	.word	0x000000ff
        /*0e4c*/ 	.word	0x00000068
        /*0e50*/ 	.short	0x0100
        /*0e52*/ 	.byte	0x07
	.zero		1


	//   ....[8]....
        /*0e54*/ 	.word	0x00000900
        /*0e58*/ 	.word	0x000000ff
        /*0e5c*/ 	.word	0x00000040
        /*0e60*/ 	.short	0x0100
        /*0e62*/ 	.byte	0x0a
	.zero		1


	//   ....[9]....
        /*0e64*/ 	.word	0x00000910
        /*0e68*/ 	.word	0x000000ff
        /*0e6c*/ 	.word	0x00000048
        /*0e70*/ 	.short	0x0100
        /*0e72*/ 	.byte	0x0a
	.zero		1


	//   ....[10]....
        /*0e74*/ 	.word	0x00000920
        /*0e78*/ 	.word	0x000000ff
        /*0e7c*/ 	.word	0x00000050
        /*0e80*/ 	.short	0x0100
        /*0e82*/ 	.byte	0x0a
	.zero		1


	//   ....[11]....
        /*0e84*/ 	.word	0x00000930
        /*0e88*/ 	.word	0x000000ff
        /*0e8c*/ 	.word	0x00000058
        /*0e90*/ 	.short	0x0100
        /*0e92*/ 	.byte	0x0a
	.zero		1


	//   ....[12]....
        /*0e94*/ 	.word	0x00001800
        /*0e98*/ 	.word	0x000000ff
        /*0e9c*/ 	.word	0xfffffff8
        /*0ea0*/ 	.short	0x010a
        /*0ea2*/ 	.byte	0x12
	.zero		1


	//   ....[13]....
        /*0ea4*/ 	.word	0x000021d0
        /*0ea8*/ 	.word	0x000000ff
        /*0eac*/ 	.word	0x00000000
        /*0eb0*/ 	.short	0x010a
        /*0eb2*/ 	.byte	0x06
	.zero		1


	//   ....[14]....
        /*0eb4*/ 	.word	0x00002210
        /*0eb8*/ 	.word	0x000000ff
        /*0ebc*/ 	.word	0x00000000
        /*0ec0*/ 	.short	0x010a
        /*0ec2*/ 	.byte	0x06
	.zero		1


	//   ....[15]....
        /*0ec4*/ 	.word	0x000034b0
        /*0ec8*/ 	.word	0x000000ff
        /*0ecc*/ 	.word	0x00000000
        /*0ed0*/ 	.short	0x010a
        /*0ed2*/ 	.byte	0x09
	.zero		1


	//   ....[16]....
        /*0ed4*/ 	.word	0x000034f0
        /*0ed8*/ 	.word	0x000000ff
        /*0edc*/ 	.word	0x00000000
        /*0ee0*/ 	.short	0x010a
        /*0ee2*/ 	.byte	0x09
	.zero		1


	//   ....[17]....
        /*0ee4*/ 	.word	0x00004660
        /*0ee8*/ 	.word	0x000000e5
        /*0eec*/ 	.word	0x00000000
        /*0ef0*/ 	.short	0x0101
        /*0ef2*/ 	.byte	0x3f
	.zero		1


	//   ....[18]....
        /*0ef4*/ 	.word	0x000056e0
        /*0ef8*/ 	.word	0x000000e5
        /*0efc*/ 	.word	0x00000000
        /*0f00*/ 	.short	0x0101
        /*0f02*/ 	.byte	0x1c
	.zero		1


	//   ....[19]....
        /*0f04*/ 	.word	0x00005890
        /*0f08*/ 	.word	0x00000018
        /*0f0c*/ 	.word	0x00000000
        /*0f10*/ 	.short	0x0101
        /*0f12*/ 	.byte	0x3f
	.zero		1


	//   ....[20]....
        /*0f14*/ 	.word	0x00005950
        /*0f18*/ 	.word	0x000000ff
        /*0f1c*/ 	.word	0x00000008
        /*0f20*/ 	.short	0x010a
        /*0f22*/ 	.byte	0x12
	.zero		1


	//   ....[21]....
        /*0f24*/ 	.word	0x0000eb20
        /*0f28*/ 	.word	0x00000003
        /*0f2c*/ 	.word	0x00000000
        /*0f30*/ 	.short	0x0101
        /*0f32*/ 	.byte	0x1c
	.zero		1


	//   ....[22]....
        /*0f34*/ 	.word	0x0000f640
        /*0f38*/ 	.word	0x0000000b
        /*0f3c*/ 	.word	0x00000018
        /*0f40*/ 	.short	0x010a
        /*0f42*/ 	.byte	0x3f
	.zero		1


	//   ....[23]....
        /*0f44*/ 	.word	0x0000fa30
        /*0f48*/ 	.word	0x00000004
        /*0f4c*/ 	.word	0x00000068
        /*0f50*/ 	.short	0x0101
        /*0f52*/ 	.byte	0x3f
	.zero		1


	//   ....[24]....
        /*0f54*/ 	.word	0x00010220
        /*0f58*/ 	.word	0x00000007
        /*0f5c*/ 	.word	0x00000000
        /*0f60*/ 	.short	0x010a
        /*0f62*/ 	.byte	0x3f
	.zero		1


	//   ....[25]....
        /*0f64*/ 	.word	0x000102a0
        /*0f68*/ 	.word	0x00000009
        /*0f6c*/ 	.word	0x00000000
        /*0f70*/ 	.short	0x010a
        /*0f72*/ 	.byte	0x3f
	.zero		1


	//   ....[26]....
        /*0f74*/ 	.word	0x00010330
        /*0f78*/ 	.word	0x00000003
        /*0f7c*/ 	.word	0x00000000
        /*0f80*/ 	.short	0x010a
        /*0f82*/ 	.byte	0x3f
	.zero		1


	//   ....[27]....
        /*0f84*/ 	.word	0x000103a0
        /*0f88*/ 	.word	0x00000003
        /*0f8c*/ 	.word	0xfffffff8
        /*0f90*/ 	.short	0x010a
        /*0f92*/ 	.byte	0x3f
	.zero		1


	//   ....[28]....
        /*0f94*/ 	.word	0x00010400
        /*0f98*/ 	.word	0x00000003
        /*0f9c*/ 	.word	0x00000000
        /*0fa0*/ 	.short	0x010a
        /*0fa2*/ 	.byte	0x3f
	.zero		1


	//   ....[29]....
        /*0fa4*/ 	.word	0x00010470
        /*0fa8*/ 	.word	0x00000000
        /*0fac*/ 	.word	0x00000000
        /*0fb0*/ 	.short	0x010a
        /*0fb2*/ 	.byte	0x3f
	.zero		1


	//   ....[30]....
        /*0fb4*/ 	.word	0x000104e0
        /*0fb8*/ 	.word	0x00000019
        /*0fbc*/ 	.word	0x00000008
        /*0fc0*/ 	.short	0x010a
        /*0fc2*/ 	.byte	0x3f
	.zero		1


	//   ....[31]....
        /*0fc4*/ 	.word	0x000105b0
        /*0fc8*/ 	.word	0x0000000b
        /*0fcc*/ 	.word	0x00000018
        /*0fd0*/ 	.short	0x010a
        /*0fd2*/ 	.byte	0x3f
	.zero		1


	//   ....[32]....
        /*0fd4*/ 	.word	0x00010690
        /*0fd8*/ 	.word	0x00000007
        /*0fdc*/ 	.word	0x00000000
        /*0fe0*/ 	.short	0x010a
        /*0fe2*/ 	.byte	0x3f
	.zero		1


	//   ....[33]....
        /*0fe4*/ 	.word	0x000106e0
        /*0fe8*/ 	.word	0x00000009
        /*0fec*/ 	.word	0x00000000
        /*0ff0*/ 	.short	0x010a
        /*0ff2*/ 	.byte	0x3f
	.zero		1


	//----- nvinfo : EIATTR_NUM_MBARRIERS
	.align		4
.L_30:
        /*0ff4*/ 	.byte	0x03, 0x38
        /*0ff6*/ 	.short	0x000c


	//----- nvinfo : EIATTR_EXIT_INSTR_OFFSETS
	.align		4
        /*0ff8*/ 	.byte	0x04, 0x1c
        /*0ffa*/ 	.short	(.L_32 - .L_31)


	//   ....[0]....
.L_31:
        /*0ffc*/ 	.word	0x00001510


	//   ....[1]....
        /*1000*/ 	.word	0x00001570


	//   ....[2]....
        /*1004*/ 	.word	0x0000f230


	//   ....[3]....
        /*1008*/ 	.word	0x0000f260


	//   ....[4]....
        /*100c*/ 	.word	0x00010380


	//----- nvinfo : EIATTR_MAX_THREADS
	.align		4
.L_32:
        /*1010*/ 	.byte	0x04, 0x05
        /*1012*/ 	.short	(.L_34 - .L_33)
.L_33:
        /*1014*/ 	.word	0x00000180
        /*1018*/ 	.word	0x00000001
        /*101c*/ 	.word	0x00000001


	//----- nvinfo : EIATTR_CRS_STACK_SIZE
	.align		4
.L_34:
        /*1020*/ 	.byte	0x04, 0x1e
        /*1022*/ 	.short	(.L_36 - .L_35)
.L_35:
        /*1024*/ 	.word	0x00000000


	//----- nvinfo : EIATTR_CBANK_PARAM_SIZE
	.align		4
.L_36:
        /*1028*/ 	.byte	0x03, 0x19
        /*102a*/ 	.short	0x0470


	//----- nvinfo : EIATTR_PARAM_CBANK
	.align		4
        /*102c*/ 	.byte	0x04, 0x0a
        /*102e*/ 	.short	(.L_38 - .L_37)
	.align		4
.L_37:
        /*1030*/ 	.word	index@(.nv.constant0._ZN7cutlass13device_kernelINS_4gemm6kernel13GemmUniversalIN4cute5tupleIJiiiiEEENS1_10collective13CollectiveMmaINS1_37MainloopSm90TmaGmmaWarpSpecializedFP8ILi3ENS5_IJNS4_1CILi2EEESB_NSA_ILi1EEEEEENS1_32KernelTmaWarpSpecializedPingpongEEENS5_IJNSA_ILi64EEENSA_ILi256EEENSA_ILi128EEEEEENS_12float_e4m3_tENS5_IJlSC_lEEESK_SL_NS4_8TiledMMAINS4_8MMA_AtomIJNS4_4SM904GMMA31MMA_64x256x32_F32E4M3E4M3_SS_TNILNSP_7ScaleInE1ELSR_1EEEEEENS4_6LayoutINS5_IJSC_SC_SC_EEENS5_IJNSA_ILi0EEESW_SW_EEEEENS5_IJNS4_10UnderscoreESZ_SZ_EEEEENS4_23SM90_TMA_LOAD_MULTICASTENS4_14ComposedLayoutINS4_7SwizzleILi3ELi4ELi3EEENS4_18smem_ptr_flag_bitsILi8EEENSU_INS5_IJNSA_ILi8EEESI_EEENS5_IJSI_SC_EEEEEEEvNS4_8identityES12_S1C_vS1D_EENS_8epilogue10collective6detail29Sm90TmaWarpSpecializedAdapterINS1G_15DefaultEpilogueISK_SL_SL_NS1F_6thread17LinearCombinationISK_Li1EffLNS1K_9ScaleType4KindE0ELNS_15FloatRoundStyleE2ESK_EENS1_15EpilogueDefaultEEEEEvvEEEEvNT_6ParamsE)
        /*1034*/ 	.short	0x0210
        /*1036*/ 	.short	0x0470


	//----- nvinfo : EIATTR_SW_WAR
	.align		4
.L_38:
        /*1038*/ 	.byte	0x04, 0x36
        /*103a*/ 	.short	(.L_40 - .L_39)
.L_39:
        /*103c*/ 	.word	0x00000008
.L_40:


//--------------------- .nv.callgraph             --------------------------
	.section	.nv.callgraph,"",@"SHT_CUDA_CALLGRAPH"
	.align	4
	.sectionentsize	8
	.align		4
        /*0000*/ 	.word	0x00000000
	.align		4
        /*0004*/ 	.word	0xffffffff
	.align		4
        /*0008*/ 	.word	0x00000000
	.align		4
        /*000c*/ 	.word	0xfffffffe
	.align		4
        /*0010*/ 	.word	0x00000000
	.align		4
        /*0014*/ 	.word	0xfffffffd
	.align		4
        /*0018*/ 	.word	0x00000000
	.align		4
        /*001c*/ 	.word	0xfffffffc


//--------------------- .nv.constant4             --------------------------
	.section	.nv.constant4,"a",@progbits
	.align	8
	.align		8
.nv.constant4:
        /*0000*/ 	.dword	_ZN39_INTERNAL_bdbe0681_4_k_cu_9a28c06e_37154cuda3std3__45__cpo5beginE
	.align		8
        /*0008*/ 	.dword	_ZN39_INTERNAL_bdbe0681_4_k_cu_9a28c06e_37154cuda3std3__45__cpo3endE
	.align		8
        /*0010*/ 	.dword	_ZN39_INTERNAL_bdbe0681_4_k_cu_9a28c06e_37154cuda3std3__45__cpo6cbeginE
	.align		8
        /*0018*/ 	.dword	_ZN39_INTERNAL_bdbe0681_4_k_cu_9a28c06e_37154cuda3std3__45__cpo4cendE
	.align		8
        /*0020*/ 	.dword	_ZN39_INTERNAL_bdbe0681_4_k_cu_9a28c06e_37154cuda3std3__441_GLOBAL__N__bdbe0681_4_k_cu_9a28c06e_37156ignoreE
	.align		8
        /*0028*/ 	.dword	_ZN39_INTERNAL_bdbe0681_4_k_cu_9a28c06e_37154cuda3std3__419piecewise_constructE
	.align		8
        /*0030*/ 	.dword	_ZN39_INTERNAL_bdbe0681_4_k_cu_9a28c06e_37154cuda3std3__48in_placeE
	.align		8
        /*0038*/ 	.dword	_ZN39_INTERNAL_bdbe0681_4_k_cu_9a28c06e_37154cuda3std6ranges3__45__cpo4swapE
	.align		8
        /*0040*/ 	.dword	_ZN39_INTERNAL_bdbe0681_4_k_cu_9a28c06e_37154cuda3std6ranges3__45__cpo9iter_moveE
	.align		8
        /*0048*/ 	.dword	_ZN39_INTERNAL_bdbe0681_4_k_cu_9a28c06e_37154cute7productE
	.align		8
        /*0050*/ 	.dword	_ZN39_INTERNAL_bdbe0681_4_k_cu_9a28c06e_37154cute1_E


//--------------------- .text._ZN7cutlass13device_kernelINS_4gemm6kernel13GemmUniversalIN4cute5tupleIJiiiiEEENS1_10collective13CollectiveMmaINS1_37MainloopSm90TmaGmmaWarpSpecializedFP8ILi3ENS5_IJNS4_1CILi2EEESB_NSA_ILi1EEEEEENS1_32KernelTmaWarpSpecializedPingpongEEENS5_IJNSA_ILi64EEENSA_ILi256EEENSA_ILi128EEEEEENS_12float_e4m3_tENS5_IJlSC_lEEESK_SL_NS4_8TiledMMAINS4_8MMA_AtomIJNS4_4SM904GMMA31MMA_64x256x32_F32E4M3E4M3_SS_TNILNSP_7ScaleInE1ELSR_1EEEEEENS4_6LayoutINS5_IJSC_SC_SC_EEENS5_IJNSA_ILi0EEESW_SW_EEEEENS5_IJNS4_10UnderscoreESZ_SZ_EEEEENS4_23SM90_TMA_LOAD_MULTICASTENS4_14ComposedLayoutINS4_7SwizzleILi3ELi4ELi3EEENS4_18smem_ptr_flag_bitsILi8EEENSU_INS5_IJNSA_ILi8EEESI_EEENS5_IJSI_SC_EEEEEEEvNS4_8identityES12_S1C_vS1D_EENS_8epilogue10collective6detail29Sm90TmaWarpSpecializedAdapterINS1G_15DefaultEpilogueISK_SL_SL_NS1F_6thread17LinearCombinationISK_Li1EffLNS1K_9ScaleType4KindE0ELNS_15FloatRoundStyleE2ESK_EENS1_15EpilogueDefaultEEEEEvvEEEEvNT_6ParamsE --------------------------
	.section	.text._ZN7cutlass13device_kernelINS_4gemm6kernel13GemmUniversalIN4cute5tupleIJiiiiEEENS1_10collective13CollectiveMmaINS1_37MainloopSm90TmaGmmaWarpSpecializedFP8ILi3ENS5_IJNS4_1CILi2EEESB_NSA_ILi1EEEEEENS1_32KernelTmaWarpSpecializedPingpongEEENS5_IJNSA_ILi64EEENSA_ILi256EEENSA_ILi128EEEEEENS_12float_e4m3_tENS5_IJlSC_lEEESK_SL_NS4_8TiledMMAINS4_8MMA_AtomIJNS4_4SM904GMMA31MMA_64x256x32_F32E4M3E4M3_SS_TNILNSP_7ScaleInE1ELSR_1EEEEEENS4_6LayoutINS5_IJSC_SC_SC_EEENS5_IJNSA_ILi0EEESW_SW_EEEEENS5_IJNS4_10UnderscoreESZ_SZ_EEEEENS4_23SM90_TMA_LOAD_MULTICASTENS4_14ComposedLayoutINS4_7SwizzleILi3ELi4ELi3EEENS4_18smem_ptr_flag_bitsILi8EEENSU_INS5_IJNSA_ILi8EEESI_EEENS5_IJSI_SC_EEEEEEEvNS4_8identityES12_S1C_vS1D_EENS_8epilogue10collective6detail29Sm90TmaWarpSpecializedAdapterINS1G_15DefaultEpilogueISK_SL_SL_NS1F_6thread17LinearCombinationISK_Li1EffLNS1K_9ScaleType4KindE0ELNS_15FloatRoundStyleE2ESK_EENS1_15EpilogueDefaultEEEEEvvEEEEvNT_6ParamsE,"ax",@progbits
	.align	128
.text._ZN7cutlass13device_kernelINS_4gemm6kernel13GemmUniversalIN4cute5tupleIJiiiiEEENS1_10collective13CollectiveMmaINS1_37MainloopSm90TmaGmmaWarpSpecializedFP8ILi3ENS5_IJNS4_1CILi2EEESB_NSA_ILi1EEEEEENS1_32KernelTmaWarpSpecializedPingpongEEENS5_IJNSA_ILi64EEENSA_ILi256EEENSA_ILi128EEEEEENS_12float_e4m3_tENS5_IJlSC_lEEESK_SL_NS4_8TiledMMAINS4_8MMA_AtomIJNS4_4SM904GMMA31MMA_64x256x32_F32E4M3E4M3_SS_TNILNSP_7ScaleInE1ELSR_1EEEEEENS4_6LayoutINS5_IJSC_SC_SC_EEENS5_IJNSA_ILi0EEESW_SW_EEEEENS5_IJNS4_10UnderscoreESZ_SZ_EEEEENS4_23SM90_TMA_LOAD_MULTICASTENS4_14ComposedLayoutINS4_7SwizzleILi3ELi4ELi3EEENS4_18smem_ptr_flag_bitsILi8EEENSU_INS5_IJNSA_ILi8EEESI_EEENS5_IJSI_SC_EEEEEEEvNS4_8identityES12_S1C_vS1D_EENS_8epilogue10collective6detail29Sm90TmaWarpSpecializedAdapterINS1G_15DefaultEpilogueISK_SL_SL_NS1F_6thread17LinearCombinationISK_Li1EffLNS1K_9ScaleType4KindE0ELNS_15FloatRoundStyleE2ESK_EENS1_15EpilogueDefaultEEEEEvvEEEEvNT_6ParamsE:
        .type           _ZN7cutlass13device_kernelINS_4gemm6kernel13GemmUniversalIN4cute5tupleIJiiiiEEENS1_10collective13CollectiveMmaINS1_37MainloopSm90TmaGmmaWarpSpecializedFP8ILi3ENS5_IJNS4_1CILi2EEESB_NSA_ILi1EEEEEENS1_32KernelTmaWarpSpecializedPingpongEEENS5_IJNSA_ILi64EEENSA_ILi256EEENSA_ILi128EEEEEENS_12float_e4m3_tENS5_IJlSC_lEEESK_SL_NS4_8TiledMMAINS4_8MMA_AtomIJNS4_4SM904GMMA31MMA_64x256x32_F32E4M3E4M3_SS_TNILNSP_7ScaleInE1ELSR_1EEEEEENS4_6LayoutINS5_IJSC_SC_SC_EEENS5_IJNSA_ILi0EEESW_SW_EEEEENS5_IJNS4_10UnderscoreESZ_SZ_EEEEENS4_23SM90_TMA_LOAD_MULTICASTENS4_14ComposedLayoutINS4_7SwizzleILi3ELi4ELi3EEENS4_18smem_ptr_flag_bitsILi8EEENSU_INS5_IJNSA_ILi8EEESI_EEENS5_IJSI_SC_EEEEEEEvNS4_8identityES12_S1C_vS1D_EENS_8epilogue10collective6detail29Sm90TmaWarpSpecializedAdapterINS1G_15DefaultEpilogueISK_SL_SL_NS1F_6thread17LinearCombinationISK_Li1EffLNS1K_9ScaleType4KindE0ELNS_15FloatRoundStyleE2ESK_EENS1_15EpilogueDefaultEEEEEvvEEEEvNT_6ParamsE,@function
        .size           _ZN7cutlass13device_kernelINS_4gemm6kernel13GemmUniversalIN4cute5tupleIJiiiiEEENS1_10collective13CollectiveMmaINS1_37MainloopSm90TmaGmmaWarpSpecializedFP8ILi3ENS5_IJNS4_1CILi2EEESB_NSA_ILi1EEEEEENS1_32KernelTmaWarpSpecializedPingpongEEENS5_IJNSA_ILi64EEENSA_ILi256EEENSA_ILi128EEEEEENS_12float_e4m3_tENS5_IJlSC_lEEESK_SL_NS4_8TiledMMAINS4_8MMA_AtomIJNS4_4SM904GMMA31MMA_64x256x32_F32E4M3E4M3_SS_TNILNSP_7ScaleInE1ELSR_1EEEEEENS4_6LayoutINS5_IJSC_SC_SC_EEENS5_IJNSA_ILi0EEESW_SW_EEEEENS5_IJNS4_10UnderscoreESZ_SZ_EEEEENS4_23SM90_TMA_LOAD_MULTICASTENS4_14ComposedLayoutINS4_7SwizzleILi3ELi4ELi3EEENS4_18smem_ptr_flag_bitsILi8EEENSU_INS5_IJNSA_ILi8EEESI_EEENS5_IJSI_SC_EEEEEEEvNS4_8identityES12_S1C_vS1D_EENS_8epilogue10collective6detail29Sm90TmaWarpSpecializedAdapterINS1G_15DefaultEpilogueISK_SL_SL_NS1F_6thread17LinearCombinationISK_Li1EffLNS1K_9ScaleType4KindE0ELNS_15FloatRoundStyleE2ESK_EENS1_15EpilogueDefaultEEEEEvvEEEEvNT_6ParamsE,(.L_x_334 - _ZN7cutlass13device_kernelINS_4gemm6kernel13GemmUniversalIN4cute5tupleIJiiiiEEENS1_10collective13CollectiveMmaINS1_37MainloopSm90TmaGmmaWarpSpecializedFP8ILi3ENS5_IJNS4_1CILi2EEESB_NSA_ILi1EEEEEENS1_32KernelTmaWarpSpecializedPingpongEEENS5_IJNSA_ILi64EEENSA_ILi256EEENSA_ILi128EEEEEENS_12float_e4m3_tENS5_IJlSC_lEEESK_SL_NS4_8TiledMMAINS4_8MMA_AtomIJNS4_4SM904GMMA31MMA_64x256x32_F32E4M3E4M3_SS_TNILNSP_7ScaleInE1ELSR_1EEEEEENS4_6LayoutINS5_IJSC_SC_SC_EEENS5_IJNSA_ILi0EEESW_SW_EEEEENS5_IJNS4_10UnderscoreESZ_SZ_EEEEENS4_23SM90_TMA_LOAD_MULTICASTENS4_14ComposedLayoutINS4_7SwizzleILi3ELi4ELi3EEENS4_18smem_ptr_flag_bitsILi8EEENSU_INS5_IJNSA_ILi8EEESI_EEENS5_IJSI_SC_EEEEEEEvNS4_8identityES12_S1C_vS1D_EENS_8epilogue10collective6detail29Sm90TmaWarpSpecializedAdapterINS1G_15DefaultEpilogueISK_SL_SL_NS1F_6thread17LinearCombinationISK_Li1EffLNS1K_9ScaleType4KindE0ELNS_15FloatRoundStyleE2ESK_EENS1_15EpilogueDefaultEEEEEvvEEEEvNT_6ParamsE)
        .other          _ZN7cutlass13device_kernelINS_4gemm6kernel13GemmUniversalIN4cute5tupleIJiiiiEEENS1_10collective13CollectiveMmaINS1_37MainloopSm90TmaGmmaWarpSpecializedFP8ILi3ENS5_IJNS4_1CILi2EEESB_NSA_ILi1EEEEEENS1_32KernelTmaWarpSpecializedPingpongEEENS5_IJNSA_ILi64EEENSA_ILi256EEENSA_ILi128EEEEEENS_12float_e4m3_tENS5_IJlSC_lEEESK_SL_NS4_8TiledMMAINS4_8MMA_AtomIJNS4_4SM904GMMA31MMA_64x256x32_F32E4M3E4M3_SS_TNILNSP_7ScaleInE1ELSR_1EEEEEENS4_6LayoutINS5_IJSC_SC_SC_EEENS5_IJNSA_ILi0EEESW_SW_EEEEENS5_IJNS4_10UnderscoreESZ_SZ_EEEEENS4_23SM90_TMA_LOAD_MULTICASTENS4_14ComposedLayoutINS4_7SwizzleILi3ELi4ELi3EEENS4_18smem_ptr_flag_bitsILi8EEENSU_INS5_IJNSA_ILi8EEESI_EEENS5_IJSI_SC_EEEEEEEvNS4_8identityES12_S1C_vS1D_EENS_8epilogue10collective6detail29Sm90TmaWarpSpecializedAdapterINS1G_15DefaultEpilogueISK_SL_SL_NS1F_6thread17LinearCombinationISK_Li1EffLNS1K_9ScaleType4KindE0ELNS_15FloatRoundStyleE2ESK_EENS1_15EpilogueDefaultEEEEEvvEEEEvNT_6ParamsE,@"STO_CUDA_ENTRY STV_DEFAULT"
_ZN7cutlass13device_kernelINS_4gemm6kernel13GemmUniversalIN4cute5tupleIJiiiiEEENS1_10collective13CollectiveMmaINS1_37MainloopSm90TmaGmmaWarpSpecializedFP8ILi3ENS5_IJNS4_1CILi2EEESB_NSA_ILi1EEEEEENS1_32KernelTmaWarpSpecializedPingpongEEENS5_IJNSA_ILi64EEENSA_ILi256EEENSA_ILi128EEEEEENS_12float_e4m3_tENS5_IJlSC_lEEESK_SL_NS4_8TiledMMAINS4_8MMA_AtomIJNS4_4SM904GMMA31MMA_64x256x32_F32E4M3E4M3_SS_TNILNSP_7ScaleInE1ELSR_1EEEEEENS4_6LayoutINS5_IJSC_SC_SC_EEENS5_IJNSA_ILi0EEESW_SW_EEEEENS5_IJNS4_10UnderscoreESZ_SZ_EEEEENS4_23SM90_TMA_LOAD_MULTICASTENS4_14ComposedLayoutINS4_7SwizzleILi3ELi4ELi3EEENS4_18smem_ptr_flag_bitsILi8EEENSU_INS5_IJNSA_ILi8EEESI_EEENS5_IJSI_SC_EEEEEEEvNS4_8identityES12_S1C_vS1D_EENS_8epilogue10collective6detail29Sm90TmaWarpSpecializedAdapterINS1G_15DefaultEpilogueISK_SL_SL_NS1F_6thread17LinearCombinationISK_Li1EffLNS1K_9ScaleType4KindE0ELNS_15FloatRoundStyleE2ESK_EENS1_15EpilogueDefaultEEEEEvvEEEEvNT_6ParamsE:
[----:B------:R-:W0:Y:S02]  /*0000*/  LDC R1, c[0x0][0x28] ;  /* 0x00000a00ff017b82 */ /* 0x000e240000000800 */
[----:B0-----:R-:W-:Y:S01]  /*0010*/  VIADD R1, R1, 0xfffffef0 ;  /* 0xfffffef001017836 */ /* 0x001fe20000000000 */
[----:B------:R-:W0:Y:S01]  /*0020*/  S2R R3, SR_TID.X ;  /* 0x0000000000037919 */ /* 0x000e220000002100 */
[----:B------:R-:W-:Y:S01]  /*0030*/  ELECT P0, URZ, PT ;  /* 0x00000000003f782f */ /* 0x000fe20003800000 */
[----:B------:R-:W-:Y:S01]  /*0040*/  BSSY B0, `(.L_x_0) ;  /* 0x0000014000007945 */ /* 0x000fe20003800000 */
[--C-:B0-----:R-:W-:Y:S02]  /*0050*/  SHF.R.U32.HI R0, RZ, 0x5, R3.reuse ;  /* 0x00000005ff007819 */ /* 0x101fe40000011603 */
[----:B------:R-:W-:-:S03]  /*0060*/  SHF.R.U32.HI R5, RZ, 0x7, R3 ;  /* 0x00000007ff057819 */ /* 0x000fc60000011603 */
[----:B------:R-:W0:Y:S02]  /*0070*/  SHFL.IDX PT, R2, R0, RZ, 0x1f ;  /* 0x00001fff00027589 */ /* 0x000e2400000e0000 */
[----:B0-----:R-:W-:Y:S02]  /*0080*/  R2UR UR6, R2 ;  /* 0x00000000020672ca */ /* 0x001fe400000e0000 */
[----:B------:R0:W1:Y:S11]  /*0090*/  SHFL.IDX PT, R2, R5, RZ, 0x1f ;  /* 0x00001fff05027589 */ /* 0x00007600000e0000 */
[----:B------:R-:W-:-:S02]  /*00a0*/  USHF.R.S32.HI UR4, URZ, 0x1f, UR6 ;  /* 0x0000001f3f047899 */ /* 0x000fc40008011406 */
[----:B------:R-:W-:Y:S02]  /*00b0*/  ISETP.NE.OR P0, PT, RZ, UR6, !P0 ;  /* 0x00000006ff007c0c */ /* 0x000fe4000c705670 */
[----:B------:R-:W-:-:S04]  /*00c0*/  ULEA.HI UR4, UR4, UR6, URZ, 0x2 ;  /* 0x0000000604047291 */ /* 0x000fc8000f8f103f */
[----:B------:R-:W-:-:S04]  /*00d0*/  ULOP3.LUT UR4, UR4, 0xfffffffc, URZ, 0xc0, !UPT ;  /* 0xfffffffc04047892 */ /* 0x000fc8000f8ec03f */
[----:B------:R-:W-:-:S03]  /*00e0*/  UIADD3 UR6, UR6, -UR4, URZ ;  /* 0x8000000406067290 */ /* 0x000fc6000fffe03f */
[----:B01----:R-:W-:Y:S09]  /*00f0*/  @P0 BRA `(.L_x_1) ;  /* 0x0000000000200947 */ /* 0x003ff20003800000 */
[----:B------:R-:W-:Y:S02]  /*0100*/  ULDC.64 UR4, c[0x0][0x198] ;  /* 0x0000660000047ab9 */ /* 0x000fe40000000a00 */
[----:B------:R-:W-:Y:S02]  /*0110*/  UIADD3 UR8, UP0, UR4, 0xf0, URZ ;  /* 0x000000f004087890 */ /* 0x000fe4000ff1e03f */
[----:B------:R-:W-:Y:S02]  /*0120*/  UIADD3 UR4, UP1, UR4, 0x1f0, URZ ;  /* 0x000001f004047890 */ /* 0x000fe4000ff3e03f */
[----:B------:R-:W-:Y:S02]  /*0130*/  UIADD3.X UR9, URZ, UR5, URZ, UP0, !UPT ;  /* 0x000000053f097290 */ /* 0x000fe400087fe43f */
[----:B------:R-:W-:-:S07]  /*0140*/  UIADD3.X UR5, URZ, UR5, URZ, UP1, !UPT ;  /* 0x000000053f057290 */ /* 0x000fce0008ffe43f */
[----:B------:R0:W-:Y:S02]  /*0150*/  UTMACCTL.PF [UR8] ;  /* 0x00000000080079b9 */ /* 0x0001e40008040000 */
[----:B------:R0:W-:Y:S02]  /*0160*/  UTMACCTL.PF [UR4] ;  /* 0x00000000040079b9 */ /* 0x0001e40008040000 */
[----:B0-----:R-:W-:Y:S01]  /*0170*/  NOP ;  /* 0x0000000000007918 */ /* 0x001fe20000000000 */
.L_x_1:
[----:B------:R-:W-:Y:S05]  /*0180*/  BSYNC B0 ;  /* 0x0000000000007941 */ /* 0x000fea0003800000 */
.L_x_0:
[----:B------:R-:W0:Y:S01]  /*0190*/  SHFL.IDX PT, R6, R0, RZ, 0x1f ;  /* 0x00001fff00067589 */ /* 0x000e2200000e0000 */
[----:B------:R-:W-:Y:S01]  /*01a0*/  R2UR UR13, R2 ;  /* 0x00000000020d72ca */ /* 0x000fe200000e0000 */
[----:B------:R-:W-:-:S04]  /*01b0*/  UISETP.NE.AND UP0, UPT, UR6, 0x3, UPT ;  /* 0x000000030600788c */ /* 0x000fc8000bf05270 */
[----:B------:R-:W-:-:S08]  /*01c0*/  UISETP.EQ.OR UP0, UPT, UR6, URZ, !UP0 ;  /* 0x0000003f0600728c */ /* 0x000fd0000c702670 */
[----:B------:R-:W-:Y:S02]  /*01d0*/  UIADD3 UR12, UR13, -0x1, URZ ;  /* 0xffffffff0d0c7890 */ /* 0x000fe4000fffe03f */
[----:B------:R-:W-:Y:S02]  /*01e0*/  UISETP.EQ.AND UP0, UPT, UR13, URZ, UP0 ;  /* 0x0000003f0d00728c */ /* 0x000fe40008702270 */
[----:B------:R-:W-:Y:S02]  /*01f0*/  UISETP.GE.U32.AND UP1, UPT, UR12, 0x2, UPT ;  /* 0x000000020c00788c */ /* 0x000fe4000bf26070 */
[----:B------:R-:W-:Y:S01]  /*0200*/  USEL UR15, URZ, 0x1, !UP0 ;  /* 0x000000013f0f7887 */ /* 0x000fe2000c000000 */
[----:B0-----:R-:W-:-:S03]  /*0210*/  ISETP.NE.AND P0, PT, R6, RZ, PT ;  /* 0x000000ff0600720c */ /* 0x001fc60003f05270 */
[----:B------:R-:W-:-:S10]  /*0220*/  USEL UR15, UR15, 0x2, UP1 ;  /* 0x000000020f0f7887 */ /* 0x000fd40008800000 */
[----:B------:R-:W-:Y:S05]  /*0230*/  @P0 BRA `(.L_x_2) ;  /* 0x0000000000500947 */ /* 0x000fea0003800000 */
[----:B------:R-:W0:Y:S01]  /*0240*/  S2UR UR7, SR_CgaCtaId ;  /* 0x00000000000779c3 */ /* 0x000e220000008800 */
[----:B------:R-:W-:Y:S01]  /*0250*/  UMOV UR4, 0x400 ;  /* 0x0000040000047882 */ /* 0x000fe20000000000 */
[----:B------:R-:W-:Y:S01]  /*0260*/  UMOV UR5, 0x1 ;  /* 0x0000000100057882 */ /* 0x000fe20000000000 */
[----:B------:R-:W-:Y:S01]  /*0270*/  UMOV UR8, 0x3 ;  /* 0x0000000300087882 */ /* 0x000fe20000000000 */
[----:B------:R-:W-:Y:S01]  /*0280*/  ELECT P0, URZ, PT ;  /* 0x00000000003f782f */ /* 0x000fe20003800000 */
[----:B------:R-:W-:-:S04]  /*0290*/  UIADD3 UR8, -UR8, 0x100000, URZ ;  /* 0x0010000008087890 */ /* 0x000fc8000fffe13f */
[----:B------:R-:W-:Y:S02]  /*02a0*/  USHF.L.U32 UR9, UR8, 0xb, URZ ;  /* 0x0000000b08097899 */ /* 0x000fe4000800063f */
[----:B------:R-:W-:Y:S02]  /*02b0*/  USHF.L.U32 UR8, UR8, 0x1, URZ ;  /* 0x0000000108087899 */ /* 0x000fe4000800063f */
[----:B0-----:R-:W-:Y:S02]  /*02c0*/  ULEA UR7, UR7, UR4, 0x18 ;  /* 0x0000000407077291 */ /* 0x001fe4000f8ec03f */
[----:B------:R-:W-:-:S04]  /*02d0*/  UIADD3 UR4, -UR5, 0x100000, URZ ;  /* 0x0010000005047890 */ /* 0x000fc8000fffe13f */
[----:B------:R-:W-:Y:S02]  /*02e0*/  USHF.L.U32 UR5, UR4, 0xb, URZ ;  /* 0x0000000b04057899 */ /* 0x000fe4000800063f */
[----:B------:R-:W-:Y:S01]  /*02f0*/  USHF.L.U32 UR4, UR4, 0x1, URZ ;  /* 0x0000000104047899 */ /* 0x000fe2000800063f */
[----:B------:R-:W0:Y:S11]  /*0300*/  FENCE.VIEW.ASYNC.S ;  /* 0x00000000000073c6 */ /* 0x000e360000000000 */
[----:B0-----:R0:W1:Y:S01]  /*0310*/  SYNCS.EXCH.64 URZ, [UR7], UR4 ;  /* 0x00000004073f75b2 */ /* 0x0010620008000100 */
[----:B------:R0:W2:Y:S01]  /*0320*/  SYNCS.EXCH.64 URZ, [UR7+0x18], UR8 ;  /* 0x00001808073f75b2 */ /* 0x0000a20008000100 */
[----:B------:R0:W3:Y:S01]  /*0330*/  SYNCS.EXCH.64 URZ, [UR7+0x8], UR4 ;  /* 0x00000804073f75b2 */ /* 0x0000e20008000100 */
[----:B------:R0:W4:Y:S01]  /*0340*/  SYNCS.EXCH.64 URZ, [UR7+0x20], UR8 ;  /* 0x00002008073f75b2 */ /* 0x0001220008000100 */
[----:B------:R0:W0:Y:S01]  /*0350*/  SYNCS.EXCH.64 URZ, [UR7+0x10], UR4 ;  /* 0x00001004073f75b2 */ /* 0x0000220008000100 */
[----:B------:R0:W0:Y:S01]  /*0360*/  SYNCS.EXCH.64 URZ, [UR7+0x28], UR8 ;  /* 0x00002808073f75b2 */ /* 0x0000220008000100 */
[----:B------:R-:W-:Y:S01]  /*0370*/  NOP ;  /* 0x0000000000007918 */ /* 0x000fe20000000000 */
.L_x_2:
[----:B------:R-:W-:Y:S01]  /*0380*/  SHF.R.S32.HI R2, RZ, 0x1f, R3 ;  /* 0x0000001fff027819 */ /* 0x000fe20000011403 */
[----:B------:R-:W5:Y:S01]  /*0390*/  SHFL.IDX PT, R7, R0, RZ, 0x1f ;  /* 0x00001fff00077589 */ /* 0x000f6200000e0000 */
[----:B------:R-:W1:Y:S01]  /*03a0*/  S2UR UR14, SR_CTAID.X ;  /* 0x00000000000e79c3 */ /* 0x000e620000002500 */
[----:B------:R-:W-:Y:S02]  /*03b0*/  ELECT P0, URZ, PT ;  /* 0x00000000003f782f */ /* 0x000fe40003800000 */
[----:B------:R-:W-:Y:S01]  /*03c0*/  LEA.HI R2, R2, R3, RZ, 0x7 ;  /* 0x0000000302027211 */ /* 0x000fe200078f38ff */
[----:B------:R1:W2:Y:S01]  /*03d0*/  SHFL.IDX PT, R10, R0, RZ, 0x1f ;  /* 0x00001fff000a7589 */ /* 0x0002a200000e0000 */
[----:B------:R-:W-:Y:S01]  /*03e0*/  SHF.R.S32.HI R9, RZ, 0x1f, R6 ;  /* 0x0000001fff097819 */ /* 0x000fe20000011406 */
[----:B0-----:R-:W-:Y:S01]  /*03f0*/  ULDC UR4, c[0x0][0x150] ;  /* 0x0000540000047ab9 */ /* 0x001fe20000000800 */
[----:B------:R-:W-:Y:S02]  /*0400*/  LOP3.LUT R2, R2, 0xffffff80, RZ, 0xc0, !PT ;  /* 0xffffff8002027812 */ /* 0x000fe400078ec0ff */
[----:B------:R-:W-:-:S02]  /*0410*/  ELECT P1, URZ, PT ;  /* 0x00000000003f782f */ /* 0x000fc40003820000 */
[----:B------:R-:W-:Y:S01]  /*0420*/  LEA.HI R9, R9, R6, RZ, 0x2 ;  /* 0x0000000609097211 */ /* 0x000fe200078f10ff */
[----:B------:R-:W0:Y:S01]  /*0430*/  LDC R12, c[0x0][0x144] ;  /* 0x00005100ff0c7b82 */ /* 0x000e220000000800 */
[----:B------:R-:W-:Y:S01]  /*0440*/  UMOV UR9, 0x80 ;  /* 0x0000008000097882 */ /* 0x000fe20000000000 */
[----:B------:R-:W-:Y:S01]  /*0450*/  IMAD.IADD R2, R3, 0x1, -R2 ;  /* 0x0000000103027824 */ /* 0x000fe200078e0a02 */
[----:B------:R-:W-:Y:S01]  /*0460*/  LOP3.LUT R9, R9, 0x3ffffffc, RZ, 0xc0, !PT ;  /* 0x3ffffffc09097812 */ /* 0x000fe200078ec0ff */
[----:B------:R-:W-:Y:S01]  /*0470*/  NOP ;  /* 0x0000000000007918 */ /* 0x000fe20000000000 */
[----:B------:R-:W-:Y:S01]  /*0480*/  NOP ;  /* 0x0000000000007918 */ /* 0x000fe20000000000 */
[----:B------:R-:W-:Y:S02]  /*0490*/  ISETP.NE.AND P3, PT, RZ, UR13, PT ;  /* 0x0000000dff007c0c */ /* 0x000fe4000bf65270 */
[----:B------:R-:W-:Y:S01]  /*04a0*/  SHF.R.S32.HI R13, RZ, 0x1f, R2 ;  /* 0x0000001fff0d7819 */ /* 0x000fe20000011402 */
[----:B------:R-:W-:-:S02]  /*04b0*/  IMAD.IADD R9, R6, 0x1, -R9 ;  /* 0x0000000106097824 */ /* 0x000fc400078e0a09 */
[----:B------:R-:W3:Y:S01]  /*04c0*/  SHFL.IDX PT, R6, R5, RZ, 0x1f ;  /* 0x00001fff05067589 */ /* 0x000ee200000e0000 */
[----:B------:R-:W-:Y:S02]  /*04d0*/  LEA.HI R4, R13, R2, RZ, 0x3 ;  /* 0x000000020d047211 */ /* 0x000fe400078f18ff */
[----:B-----5:R-:W-:Y:S02]  /*04e0*/  ISETP.NE.OR P0, PT, R7, RZ, !P0 ;  /* 0x000000ff0700720c */ /* 0x020fe40004705670 */
[--C-:B------:R-:W-:Y:S02]  /*04f0*/  SHF.R.S32.HI R7, RZ, 0x3, R4.reuse ;  /* 0x00000003ff077819 */ /* 0x100fe40000011404 */
[----:B------:R-:W-:Y:S02]  /*0500*/  SHF.R.S32.HI R8, RZ, 0x1f, R4 ;  /* 0x0000001fff087819 */ /* 0x000fe40000011404 */
[----:B------:R-:W5:Y:S01]  /*0510*/  S2R R4, SR_CTAID.Y ;  /* 0x0000000000047919 */ /* 0x000f620000002600 */
[----:B-1----:R-:W-:-:S02]  /*0520*/  I2FP.F32.U32 R0, UR14 ;  /* 0x0000000e00007c45 */ /* 0x002fc40008201000 */
[----:B------:R-:W-:Y:S02]  /*0530*/  LEA.HI R8, R8, R7, RZ, 0x2 ;  /* 0x0000000708087211 */ /* 0x000fe400078f10ff */
[----:B--2---:R-:W-:Y:S01]  /*0540*/  ISETP.NE.OR P1, PT, R10, RZ, !P1 ;  /* 0x000000ff0a00720c */ /* 0x004fe20004f25670 */
[----:B------:R-:W-:Y:S01]  /*0550*/  FMUL R11, R0, UR4 ;  /* 0x00000004000b7c20 */ /* 0x000fe20008400000 */
[----:B------:R-:W-:Y:S01]  /*0560*/  LOP3.LUT R8, R8, 0xfffffffc, RZ, 0xc0, !PT ;  /* 0xfffffffc08087812 */ /* 0x000fe200078ec0ff */
[----:B------:R-:W-:Y:S01]  /*0570*/  VOTEU.ALL UP0, P0 ;  /* 0x00000000003f7886 */ /* 0x000fe20000000000 */
[----:B------:R-:W-:-:S03]  /*0580*/  ULDC UR4, c[0x0][0x154] ;  /* 0x0000550000047ab9 */ /* 0x000fc60000000800 */
[----:B------:R-:W1:Y:S01]  /*0590*/  F2I.U32.TRUNC.NTZ R11, R11 ;  /* 0x0000000b000b7305 */ /* 0x000e62000020f000 */
[----:B------:R-:W-:Y:S01]  /*05a0*/  IMAD.IADD R8, R7, 0x1, -R8 ;  /* 0x0000000107087824 */ /* 0x000fe200078e0a08 */
[----:B------:R-:W2:Y:S01]  /*05b0*/  @!UP0 S2UR UR8, SR_CgaCtaId ;  /* 0x00000000000889c3 */ /* 0x000ea20000008800 */
[----:B------:R-:W-:Y:S01]  /*05c0*/  @!UP0 UMOV UR7, 0x400 ;  /* 0x0000040000078882 */ /* 0x000fe20000000000 */
[----:B---3--:R-:W-:Y:S01]  /*05d0*/  R2UR UR18, R6 ;  /* 0x00000000061272ca */ /* 0x008fe200000e0000 */
[----:B------:R-:W-:Y:S01]  /*05e0*/  IMAD R8, R9, 0x4, R8 ;  /* 0x0000000409087824 */ /* 0x000fe200078e0208 */
[----:B------:R-:W-:Y:S01]  /*05f0*/  VOTEU.ALL UP1, P1 ;  /* 0x00000000003f7886 */ /* 0x000fe20000820000 */
[----:B------:R-:W-:Y:S01]  /*0600*/  VOTEU.ALL UP2, P1 ;  /* 0x00000000003f7886 */ /* 0x000fe20000840000 */
[----:B------:R-:W-:Y:S01]  /*0610*/  VOTEU.ALL UP3, P1 ;  /* 0x00000000003f7886 */ /* 0x000fe20000860000 */
[C---:B------:R-:W-:Y:S01]  /*0620*/  IMAD.SHL.U32 R7, R8.reuse, 0x4, RZ ;  /* 0x0000000408077824 */ /* 0x040fe200078e00ff */
[----:B------:R-:W-:Y:S01]  /*0630*/  LEA.HI R0, R8, R8, RZ, 0x1 ;  /* 0x0000000808007211 */ /* 0x000fe200078f08ff */
[----:B------:R-:W3:Y:S01]  /*0640*/  @!UP1 S2UR UR11, SR_CgaCtaId ;  /* 0x00000000000b99c3 */ /* 0x000ee20000008800 */
[----:B------:R-:W-:Y:S01]  /*0650*/  @!UP1 UMOV UR10, 0x400 ;  /* 0x00000400000a9882 */ /* 0x000fe20000000000 */
[----:B------:R-:W-:Y:S01]  /*0660*/  VOTEU.ALL UP4, P1 ;  /* 0x00000000003f7886 */ /* 0x000fe20000880000 */
[----:B------:R-:W-:Y:S01]  /*0670*/  LOP3.LUT R9, R0, 0xfffffffe, RZ, 0xc0, !PT ;  /* 0xfffffffe00097812 */ /* 0x000fe200078ec0ff */
[----:B-1----:R-:W-:Y:S01]  /*0680*/  IMAD.MOV R15, RZ, RZ, -R11 ;  /* 0x000000ffff0f7224 */ /* 0x002fe200078e0a0b */
[----:B------:R-:W-:Y:S01]  /*0690*/  LOP3.LUT R16, R8, 0xc, R7, 0x78, !PT ;  /* 0x0000000c08107812 */ /* 0x000fe200078e7807 */
[----:B------:R-:W-:-:S02]  /*06a0*/  VOTEU.ALL UP5, P1 ;  /* 0x00000000003f7886 */ /* 0x000fc400008a0000 */
[----:B0-----:R-:W-:Y:S01]  /*06b0*/  IMAD R14, R12, R15, UR14 ;  /* 0x0000000e0c0e7e24 */ /* 0x001fe2000f8e020f */
[----:B-----5:R-:W-:Y:S01]  /*06c0*/  I2FP.F32.U32 R0, R4 ;  /* 0x0000000400007245 */ /* 0x020fe20000201000 */
[----:B------:R-:W0:Y:S01]  /*06d0*/  LDC R15, c[0x0][0x148] ;  /* 0x00005200ff0f7b82 */ /* 0x000e220000000800 */
[----:B------:R-:W-:Y:S01]  /*06e0*/  IMAD.IADD R9, R8, 0x1, -R9 ;  /* 0x0000000108097824 */ /* 0x000fe200078e0a09 */
[----:B------:R1:W-:Y:S02]  /*06f0*/  STL [R1+0x78], R16 ;  /* 0x0000781001007387 */ /* 0x0003e40000100800 */
[----:B------:R-:W-:Y:S01]  /*0700*/  FMUL R0, R0, UR4 ;  /* 0x0000000400007c20 */ /* 0x000fe20008400000 */
[----:B------:R-:W-:Y:S01]  /*0710*/  UMOV UR4, 0x20 ;  /* 0x0000002000047882 */ /* 0x000fe20000000000 */
[----:B------:R-:W-:Y:S01]  /*0720*/  ISETP.NE.AND P2, PT, R9, R14, PT ;  /* 0x0000000e0900720c */ /* 0x000fe20003f45270 */
[----:B--2---:R-:W-:Y:S01]  /*0730*/  @!UP0 ULEA UR7, UR8, UR7, 0x18 ;  /* 0x0000000708078291 */ /* 0x004fe2000f8ec03f */
[----:B------:R-:W2:Y:S01]  /*0740*/  LDC R8, c[0x0][0x140] ;  /* 0x00005000ff087b82 */ /* 0x000ea20000000800 */
[----:B------:R-:W-:-:S04]  /*0750*/  @!UP0 UIADD3 UR4, -UR4, 0x100000, URZ ;  /* 0x0010000004048890 */ /* 0x000fc8000fffe13f */
[----:B------:R-:W-:Y:S02]  /*0760*/  @!UP0 USHF.L.U32 UR5, UR4, 0xb, URZ ;  /* 0x0000000b04058899 */ /* 0x000fe4000800063f */
[----:B------:R-:W-:Y:S01]  /*0770*/  @!UP0 USHF.L.U32 UR4, UR4, 0x1, URZ ;  /* 0x0000000104048899 */ /* 0x000fe2000800063f */
[----:B------:R-:W5:Y:S01]  /*0780*/  F2I.U32.TRUNC.NTZ R0, R0 ;  /* 0x0000000000007305 */ /* 0x000f62000020f000 */
[----:B------:R-:W-:-:S04]  /*0790*/  @!UP1 UIADD3 UR8, -UR9, 0x100000, URZ ;  /* 0x0010000009089890 */ /* 0x000fc8000fffe13f */
[----:B------:R-:W-:Y:S02]  /*07a0*/  @!UP1 USHF.L.U32 UR9, UR8, 0xb, URZ ;  /* 0x0000000b08099899 */ /* 0x000fe4000800063f */
[----:B------:R-:W-:Y:S01]  /*07b0*/  @!UP1 USHF.L.U32 UR8, UR8, 0x1, URZ ;  /* 0x0000000108089899 */ /* 0x000fe2000800063f */
[----:B------:R-:W-:Y:S01]  /*07c0*/  VOTEU.ALL UP0, P0 ;  /* 0x00000000003f7886 */ /* 0x000fe20000000000 */
[----:B---3--:R-:W-:Y:S01]  /*07d0*/  @!UP1 ULEA UR10, UR11, UR10, 0x18 ;  /* 0x0000000a0b0a9291 */ /* 0x008fe2000f8ec03f */
[----:B------:R-:W-:Y:S01]  /*07e0*/  VOTEU.ALL UP1, P0 ;  /* 0x00000000003f7886 */ /* 0x000fe20000020000 */
[----:B------:R-:W-:-:S04]  /*07f0*/  LOP3.LUT P0, RZ, R2, 0x7, RZ, 0xc0, !PT ;  /* 0x0000000702ff7812 */ /* 0x000fc8000780c0ff */
[C---:B------:R-:W-:Y:S01]  /*0800*/  ISETP.LT.U32.AND P0, PT, R16.reuse, 0x4, !P0 ;  /* 0x000000041000780c */ /* 0x040fe20004701070 */
[----:B------:R-:W3:Y:S02]  /*0810*/  FENCE.VIEW.ASYNC.S ;  /* 0x00000000000073c6 */ /* 0x000ee40000000000 */
[----:B---3--:R1:W3:Y:S01]  /*0820*/  @!UP0 SYNCS.EXCH.64 URZ, [UR7+0x60], UR4 ;  /* 0x00006004073f85b2 */ /* 0x0082e20008000100 */
[----:B-----5:R-:W-:Y:S01]  /*0830*/  IMAD.MOV R18, RZ, RZ, -R0 ;  /* 0x000000ffff127224 */ /* 0x020fe200078e0a00 */
[----:B------:R-:W-:-:S03]  /*0840*/  @P2 LEA.HI R0, R16, R16, RZ, 0x1 ;  /* 0x0000001010002211 */ /* 0x000fc600078f08ff */
[----:B0-----:R-:W-:Y:S01]  /*0850*/  IMAD R7, R15, R18, R4 ;  /* 0x000000120f077224 */ /* 0x001fe200078e0204 */
[----:B------:R-:W-:Y:S02]  /*0860*/  @P2 SHF.R.S32.HI R0, RZ, 0x1, R0 ;  /* 0x00000001ff002819 */ /* 0x000fe40000011400 */
[----:B--2---:R-:W-:Y:S02]  /*0870*/  ISETP.EQ.U32.AND P1, PT, R8, 0x1, PT ;  /* 0x000000010800780c */ /* 0x004fe40003f22070 */
[----:B------:R-:W-:Y:S01]  /*0880*/  @P2 ISETP.NE.AND P4, PT, R0, R7, PT ;  /* 0x000000070000220c */ /* 0x000fe20003f85270 */
[----:B------:R-:W-:Y:S01]  /*0890*/  IMAD.MOV.U32 R0, RZ, RZ, 0x1 ;  /* 0x00000001ff007424 */ /* 0x000fe200078e00ff */
[----:B------:R-:W-:Y:S02]  /*08a0*/  SEL R7, RZ, 0x1, !P0 ;  /* 0x00000001ff077807 */ /* 0x000fe40004000000 */
[----:B------:R-:W-:Y:S01]  /*08b0*/  @P2 SEL R0, RZ, 0x1, P4 ;  /* 0x00000001ff002807 */ /* 0x000fe20002000000 */
[----:B------:R1:W0:Y:S01]  /*08c0*/  @!UP1 SYNCS.EXCH.64 URZ, [UR7+0x68], UR4 ;  /* 0x00006804073f95b2 */ /* 0x0002220008000100 */
[----:B------:R-:W-:-:S02]  /*08d0*/  NOP ;  /* 0x0000000000007918 */ /* 0x000fc40000000000 */
[----:B------:R-:W-:-:S05]  /*08e0*/  LOP3.LUT R0, R0, R7, RZ, 0xc0, !PT ;  /* 0x0000000700007212 */ /* 0x000fca00078ec0ff */
[----:B------:R1:W-:Y:S01]  /*08f0*/  STL [R1+0x70], R0 ;  /* 0x0000700001007387 */ /* 0x0003e20000100800 */
[----:B------:R1:W2:Y:S01]  /*0900*/  @!UP2 SYNCS.EXCH.64 URZ, [UR10+0x40], UR8 ;  /* 0x000040080a3fa5b2 */ /* 0x0002a20008000100 */
[----:B------:R1:W0:Y:S01]  /*0910*/  @!UP3 SYNCS.EXCH.64 URZ, [UR10+0x48], UR8 ;  /* 0x000048080a3fb5b2 */ /* 0x0002220008000100 */
[----:B------:R1:W0:Y:S01]  /*0920*/  @!UP4 SYNCS.EXCH.64 URZ, [UR10+0x50], UR8 ;  /* 0x000050080a3fc5b2 */ /* 0x0002220008000100 */
[----:B------:R1:W0:Y:S01]  /*0930*/  @!UP5 SYNCS.EXCH.64 URZ, [UR10+0x58], UR8 ;  /* 0x000058080a3fd5b2 */ /* 0x0002220008000100 */
[----:B------:R-:W-:Y:S01]  /*0940*/  NOP ;  /* 0x0000000000007918 */ /* 0x000fe20000000000 */
[----:B---3--:R-:W-:Y:S05]  /*0950*/  @!P1 BRA `(.L_x_3) ;  /* 0x0000000000089947 */ /* 0x008fea0003800000 */
[----:B0-2-4-:R-:W-:Y:S01]  /*0960*/  UCGABAR_ARV ;  /* 0x00000000000079c7 */ /* 0x015fe20008000000 */
[----:B------:R-:W-:Y:S05]  /*0970*/  BRA `(.L_x_4) ;  /* 0x0000000000047947 */ /* 0x000fea0003800000 */
.L_x_3:
[----:B0-2-4-:R-:W-:Y:S01]  /*0980*/  NOP ;  /* 0x0000000000007918 */ /* 0x015fe20000000000 */
.L_x_4:
[----:B-1----:R-:W-:Y:S01]  /*0990*/  ULDC.64 UR4, c[0x0][0x598] ;  /* 0x0001660000047ab9 */ /* 0x002fe20000000a00 */
[----:B------:R-:W-:Y:S01]  /*09a0*/  ULDC.64 UR20, c[0x0][0x208] ;  /* 0x0000820000147ab9 */ /* 0x000fe20000000a00 */
[----:B------:R-:W-:-:S04]  /*09b0*/  ISETP.NE.U32.AND P0, PT, RZ, UR4, PT ;  /* 0x00000004ff007c0c */ /* 0x000fc8000bf05070 */
[----:B------:R-:W-:-:S13]  /*09c0*/  ISETP.NE.AND.EX P0, PT, RZ, UR5, PT, P0 ;  /* 0x00000005ff007c0c */ /* 0x000fda000bf05300 */
[----:B------:R-:W-:Y:S05]  /*09d0*/  @!P0 BRA `(.L_x_5) ;  /* 0x0000000000208947 */ /* 0x000fea0003800000 */
[----:B------:R-:W0:Y:S02]  /*09e0*/  LDC.64 R6, c[0x0][0x598] ;  /* 0x00016600ff067b82 */ /* 0x000e240000000a00 */
[----:B0-----:R-:W2:Y:S02]  /*09f0*/  LDG.E.64 R6, desc[UR20][R6.64] ;  /* 0x0000001406067981 */ /* 0x001ea4000c1e1b00 */
[----:B--2---:R-:W-:-:S04]  /*0a00*/  ISETP.NE.U32.AND P0, PT, R6, RZ, PT ;  /* 0x000000ff0600720c */ /* 0x004fc80003f05070 */
[----:B------:R-:W-:-:S13]  /*0a10*/  ISETP.NE.AND.EX P0, PT, R7, RZ, PT, P0 ;  /* 0x000000ff0700720c */ /* 0x000fda0003f05300 */
[----:B------:R-:W-:Y:S05]  /*0a20*/  @!P0 BRA `(.L_x_5) ;  /* 0x00000000000c8947 */ /* 0x000fea0003800000 */
[----:B------:R-:W2:Y:S02]  /*0a30*/  LD.E R6, desc[UR20][R6.64] ;  /* 0x0000001406067980 */ /* 0x000ea4000c101900 */
[----:B--2---:R-:W-:Y:S01]  /*0a40*/  R2UR UR32, R6 ;  /* 0x00000000062072ca */ /* 0x004fe200000e0000 */
[----:B------:R-:W-:-:S14]  /*0a50*/  BRA `(.L_x_6) ;  /* 0x0000000000247947 */ /* 0x000fdc0003800000 */
.L_x_5:
[----:B------:R-:W-:Y:S02]  /*0a60*/  ULDC.64 UR4, c[0x0][0x588] ;  /* 0x0001620000047ab9 */ /* 0x000fe40000000a00 */
[----:B------:R-:W-:-:S04]  /*0a70*/  ISETP.NE.U32.AND P0, PT, RZ, UR4, PT ;  /* 0x00000004ff007c0c */ /* 0x000fc8000bf05070 */
[----:B------:R-:W-:-:S13]  /*0a80*/  ISETP.NE.AND.EX P0, PT, RZ, UR5, PT, P0 ;  /* 0x00000005ff007c0c */ /* 0x000fda000bf05300 */
[----:B------:R-:W-:Y:S05]  /*0a90*/  @!P0 BRA `(.L_x_7) ;  /* 0x0000000000108947 */ /* 0x000fea0003800000 */
[----:B------:R-:W0:Y:S02]  /*0aa0*/  LDC.64 R6, c[0x0][0x588] ;  /* 0x00016200ff067b82 */ /* 0x000e240000000a00 */
[----:B0-----:R-:W2:Y:S02]  /*0ab0*/  LDG.E R6, desc[UR20][R6.64] ;  /* 0x0000001406067981 */ /* 0x001ea4000c1e1900 */
[----:B--2---:R-:W-:Y:S01]  /*0ac0*/  R2UR UR32, R6 ;  /* 0x00000000062072ca */ /* 0x004fe200000e0000 */
[----:B------:R-:W-:-:S14]  /*0ad0*/  BRA `(.L_x_6) ;  /* 0x0000000000047947 */ /* 0x000fdc0003800000 */
.L_x_7:
[----:B------:R-:W-:-:S05]  /*0ae0*/  ULDC UR32, c[0x0][0x580] ;  /* 0x0001600000207ab9 */ /* 0x000fca0000000800 */
.L_x_6:
[----:B------:R-:W-:Y:S02]  /*0af0*/  ULDC.64 UR4, c[0x0][0x5a0] ;  /* 0x0001680000047ab9 */ /* 0x000fe40000000a00 */
        /* <DEDUP_REMOVED lines=11> */
.L_x_8:
        /* <DEDUP_REMOVED lines=8> */
.L_x_10:
[----:B------:R-:W-:-:S05]  /*0c30*/  ULDC UR31, c[0x0][0x584] ;  /* 0x00016100001f7ab9 */ /* 0x000fca0000000800 */
.L_x_9:
[----:B------:R-:W0:Y:S01]  /*0c40*/  LDC R0, c[0x0][0x65c] ;  /* 0x00019700ff007b82 */ /* 0x000e220000000800 */
[----:B------:R-:W-:Y:S01]  /*0c50*/  IMAD.U32 R6, RZ, RZ, UR14 ;  /* 0x0000000eff067e24 */ /* 0x000fe2000f8e00ff */
[----:B------:R-:W-:Y:S01]  /*0c60*/  UISETP.NE.AND UP0, UPT, UR13, 0x2, UPT ;  /* 0x000000020d00788c */ /* 0x000fe2000bf05270 */
[----:B------:R-:W-:Y:S01]  /*0c70*/  IMAD.MOV.U32 R7, RZ, RZ, RZ ;  /* 0x000000ffff077224 */ /* 0x000fe200078e00ff */
[----:B------:R-:W-:Y:S01]  /*0c80*/  ULDC UR7, c[0x0][0x28c] ;  /* 0x0000a30000077ab9 */ /* 0x000fe20000000800 */
[----:B------:R-:W-:Y:S01]  /*0c90*/  UMOV UR5, URZ ;  /* 0x0000003f00057c82 */ /* 0x000fe20008000000 */
[----:B------:R-:W-:Y:S02]  /*0ca0*/  UIADD3 UR7, UR7, 0x7f, URZ ;  /* 0x0000007f07077890 */ /* 0x000fe4000fffe03f */
[----:B------:R-:W-:Y:S01]  /*0cb0*/  PLOP3.LUT P0, PT, PT, PT, UP0, 0x80, 0x0 ;  /* 0x000000000000781c */ /* 0x000fe20003f0f008 */
[----:B------:R-:W-:Y:S01]  /*0cc0*/  UMOV UR4, URZ ;  /* 0x0000003f00047c82 */ /* 0x000fe20008000000 */
[----:B------:R-:W-:Y:S01]  /*0cd0*/  USHF.R.S32.HI UR10, URZ, 0x1f, UR7 ;  /* 0x0000001f3f0a7899 */ /* 0x000fe20008011407 */
[----:B------:R-:W-:-:S03]  /*0ce0*/  ULDC.64 UR22, c[0x0][0x650] ;  /* 0x0001940000167ab9 */ /* 0x000fc60000000a00 */
[----:B------:R-:W-:Y:S01]  /*0cf0*/  ULEA.HI UR10, UR10, UR7, URZ, 0x7 ;  /* 0x000000070a0a7291 */ /* 0x000fe2000f8f383f */
[----:B0-----:R-:W-:-:S13]  /*0d00*/  ISETP.NE.AND P2, PT, R0, 0x1, PT ;  /* 0x000000010000780c */ /* 0x001fda0003f45270 */
[----:B------:R-:W0:Y:S01]  /*0d10*/  @P2 LDC R9, c[0x0][0x10] ;  /* 0x00000400ff092b82 */ /* 0x000e220000000800 */
[----:B------:R-:W-:-:S07]  /*0d20*/  @P2 IMAD.MOV.U32 R5, RZ, RZ, RZ ;  /* 0x000000ffff052224 */ /* 0x000fce00078e00ff */
[----:B------:R-:W1:Y:S01]  /*0d30*/  @!P2 LDC R11, c[0x0][0xc] ;  /* 0x00000300ff0bab82 */ /* 0x000e620000000800 */
[----:B------:R-:W-:Y:S01]  /*0d40*/  ULDC UR8, c[0x0][0xc] ;  /* 0x0000030000087ab9 */ /* 0x000fe20000000800 */
[----:B------:R-:W-:Y:S01]  /*0d50*/  ULDC UR9, c[0x0][0x10] ;  /* 0x0000040000097ab9 */ /* 0x000fe20000000800 */
[----:B------:R-:W-:Y:S01]  /*0d60*/  ULDC UR7, c[0x0][0x14] ;  /* 0x0000050000077ab9 */ /* 0x000fe20000000800 */
[----:B------:R-:W-:-:S04]  /*0d70*/  UIMAD.WIDE.U32 UR8, UR8, UR9, URZ ;  /* 0x00000009080872a5 */ /* 0x000fc8000f8e003f */
[----:B------:R-:W-:Y:S02]  /*0d80*/  UIMAD.WIDE.U32 UR16, UR8, UR7, URZ ;  /* 0x00000007081072a5 */ /* 0x000fe4000f8e003f */
[----:B------:R-:W-:-:S04]  /*0d90*/  UIMAD UR13, UR9, UR7, URZ ;  /* 0x00000007090d72a4 */ /* 0x000fc8000f8e023f */
[----:B------:R-:W-:Y:S01]  /*0da0*/  UIADD3 UR13, UR17, UR13, URZ ;  /* 0x0000000d110d7290 */ /* 0x000fe2000fffe03f */
[----:B0-----:R-:W-:Y:S01]  /*0db0*/  @P2 IMAD.WIDE.U32 R8, R9, UR14, R4 ;  /* 0x0000000e09082c25 */ /* 0x001fe2000f8e0004 */
[----:B------:R-:W-:-:S03]  /*0dc0*/  USHF.R.S32.HI UR14, URZ, 0x7, UR10 ;  /* 0x000000073f0e7899 */ /* 0x000fc6000801140a */
[----:B------:R-:W-:Y:S02]  /*0dd0*/  @P2 IMAD.MOV.U32 R12, RZ, RZ, R8 ;  /* 0x000000ffff0c2224 */ /* 0x000fe400078e0008 */
[----:B-1----:R-:W-:-:S04]  /*0de0*/  @!P2 IMAD.WIDE.U32 R6, R4, R11, R6 ;  /* 0x0000000b0406a225 */ /* 0x002fc800078e0006 */
[----:B------:R-:W-:Y:S02]  /*0df0*/  @P2 IMAD.MOV.U32 R11, RZ, RZ, RZ ;  /* 0x000000ffff0b2224 */ /* 0x000fe400078e00ff */
[----:B------:R-:W-:Y:S02]  /*0e00*/  @!P2 IMAD.MOV.U32 R12, RZ, RZ, R6 ;  /* 0x000000ffff0ca224 */ /* 0x000fe400078e0006 */
[----:B------:R-:W-:Y:S02]  /*0e10*/  @P2 IMAD.IADD R10, R9, 0x1, R11 ;  /* 0x00000001090a2824 */ /* 0x000fe400078e020b */
[----:B------:R-:W-:Y:S01]  /*0e20*/  @!P2 IMAD.MOV.U32 R10, RZ, RZ, R7 ;  /* 0x000000ffff0aa224 */ /* 0x000fe200078e0007 */
[----:B------:R0:W-:Y:S03]  /*0e30*/  STL [R1+0x80], R12 ;  /* 0x0000800c01007387 */ /* 0x0001e60000100800 */
[----:B------:R-:W-:Y:S01]  /*0e40*/  IMAD.MOV.U32 R16, RZ, RZ, R10 ;  /* 0x000000ffff107224 */ /* 0x000fe200078e000a */
[----:B------:R0:W-:Y:S01]  /*0e50*/  STL [R1+0x7c], R10 ;  /* 0x00007c0a01007387 */ /* 0x0001e20000100800 */
[----:B------:R-:W-:Y:S05]  /*0e60*/  @P0 BRA `(.L_x_11) ;  /* 0x0000000000280947 */ /* 0x000fea0003800000 */
[----:B0-----:R-:W-:Y:S01]  /*0e70*/  IADD3 R12, P0, R12, UR16, RZ ;  /* 0x000000100c0c7c10 */ /* 0x001fe2000ff1e0ff */
[----:B------:R-:W-:Y:S02]  /*0e80*/  UISETP.GE.U32.AND UP0, UPT, UR14, 0x3, UPT ;  /* 0x000000030e00788c */ /* 0x000fe4000bf06070 */
[----:B------:R-:W-:Y:S01]  /*0e90*/  UIMAD.WIDE.U32 UR4, UR14, -0x55555555, URZ ;  /* 0xaaaaaaab0e0478a5 */ /* 0x000fe2000f8e003f */
[----:B------:R-:W-:Y:S01]  /*0ea0*/  IADD3.X R16, R16, UR13, RZ, P0, !PT ;  /* 0x0000000d10107c10 */ /* 0x000fe200087fe4ff */
[----:B------:R1:W-:Y:S02]  /*0eb0*/  STL [R1+0x80], R12 ;  /* 0x0000800c01007387 */ /* 0x0003e40000100800 */
[----:B------:R-:W-:Y:S02]  /*0ec0*/  USHF.R.U32.HI UR5, URZ, 0x1, UR5 ;  /* 0x000000013f057899 */ /* 0x000fe40008011605 */
[----:B------:R1:W-:Y:S01]  /*0ed0*/  STL [R1+0x7c], R16 ;  /* 0x00007c1001007387 */ /* 0x0003e20000100800 */
[----:B------:R-:W-:-:S02]  /*0ee0*/  UMOV UR4, URZ ;  /* 0x0000003f00047c82 */ /* 0x000fc40008000000 */
[----:B------:R-:W-:Y:S02]  /*0ef0*/  @UP0 ULOP3.LUT UR4, UR5, 0x1, URZ, 0xc0, !UPT ;  /* 0x0000000105040892 */ /* 0x000fe4000f8ec03f */
[----:B------:R-:W-:-:S12]  /*0f00*/  UIMAD UR5, UR5, -0x3, UR14 ;  /* 0xfffffffd050578a4 */ /* 0x000fd8000f8e020e */
.L_x_11:
[----:B------:R-:W-:Y:S01]  /*0f10*/  IMAD.MOV.U32 R8, RZ, RZ, -0x1 ;  /* 0xffffffffff087424 */ /* 0x000fe200078e00ff */
[----:B------:R-:W-:Y:S01]  /*0f20*/  ISETP.GE.U32.AND P0, PT, R12, UR22, PT ;  /* 0x000000160c007c0c */ /* 0x000fe2000bf06070 */
[----:B------:R-:W-:Y:S01]  /*0f30*/  IMAD.MOV.U32 R6, RZ, RZ, -0x1 ;  /* 0xffffffffff067424 */ /* 0x000fe200078e00ff */
[----:B------:R-:W-:Y:S01]  /*0f40*/  PRMT R0, RZ, 0x7610, R0 ;  /* 0x00007610ff007816 */ /* 0x000fe20000000000 */
[----:B------:R-:W-:Y:S01]  /*0f50*/  IMAD.MOV.U32 R7, RZ, RZ, -0x1 ;  /* 0xffffffffff077424 */ /* 0x000fe200078e00ff */
[----:B------:R2:W-:Y:S01]  /*0f60*/  STL [R1+0x84], R8 ;  /* 0x0000840801007387 */ /* 0x0005e20000100800 */
[----:B------:R-:W-:-:S03]  /*0f70*/  ISETP.GE.U32.AND.EX P0, PT, R16, UR23, PT, P0 ;  /* 0x0000001710007c0c */ /* 0x000fc6000bf06100 */
[----:B------:R2:W-:Y:S04]  /*0f80*/  STL [R1+0x74], R6 ;  /* 0x0000740601007387 */ /* 0x0005e80000100800 */
[----:B------:R2:W-:Y:S06]  /*0f90*/  STL [R1+0x88], R7 ;  /* 0x0000880701007387 */ /* 0x0005ec0000100800 */
[----:B------:R-:W-:Y:S05]  /*0fa0*/  @P0 BRA `(.L_x_12) ;  /* 0x0000000400380947 */ /* 0x000fea0003800000 */
[----:B------:R-:W3:Y:S01]  /*0fb0*/  LDC.64 R20, c[0x0][0x628] ;  /* 0x00018a00ff147b82 */ /* 0x000ee20000000a00 */
[----:B--2---:R-:W-:Y:S02]  /*0fc0*/  IMAD.MOV.U32 R6, RZ, RZ, R12 ;  /* 0x000000ffff067224 */ /* 0x004fe400078e000c */
[----:B------:R-:W-:-:S05]  /*0fd0*/  IMAD.MOV.U32 R7, RZ, RZ, R16 ;  /* 0x000000ffff077224 */ /* 0x000fca00078e0010 */
[----:B------:R-:W2:Y:S08]  /*0fe0*/  LDC R0, c[0x0][0x630] ;  /* 0x00018c00ff007b82 */ /* 0x000eb00000000800 */
[----:B------:R-:W4:Y:S01]  /*0ff0*/  LDC.64 R22, c[0x0][0x620] ;  /* 0x00018800ff167b82 */ /* 0x000f220000000a00 */
[----:B---3--:R-:W-:-:S04]  /*1000*/  ISETP.NE.U32.AND P0, PT, R20, RZ, PT ;  /* 0x000000ff1400720c */ /* 0x008fc80003f05070 */
[----:B------:R-:W-:-:S13]  /*1010*/  ISETP.NE.AND.EX P0, PT, R21, RZ, PT, P0 ;  /* 0x000000ff1500720c */ /* 0x000fda0003f05300 */
[----:B--2-4-:R-:W-:Y:S05]  /*1020*/  @!P0 BRA `(.L_x_13) ;  /* 0x0000000000288947 */ /* 0x014fea0003800000 */
[----:B------:R-:W2:Y:S02]  /*1030*/  LDC R11, c[0x0][0x634] ;  /* 0x00018d00ff0b7b82 */ /* 0x000ea40000000800 */
[----:B--2---:R-:W-:-:S05]  /*1040*/  IADD3 R11, P0, R12, R11, RZ ;  /* 0x0000000b0c0b7210 */ /* 0x004fca0007f1e0ff */
[----:B------:R-:W-:-:S04]  /*1050*/  IMAD.X R17, RZ, RZ, R16, P0 ;  /* 0x000000ffff117224 */ /* 0x000fc800000e0610 */
[----:B------:R-:W-:-:S04]  /*1060*/  IMAD.WIDE.U32 R6, R17, R20, RZ ;  /* 0x0000001411067225 */ /* 0x000fc800078e00ff */
[----:B------:R-:W-:-:S04]  /*1070*/  IMAD.WIDE.U32 R8, P0, R11, R21, R6 ;  /* 0x000000150b087225 */ /* 0x000fc80007800006 */
[----:B------:R-:W-:-:S04]  /*1080*/  IMAD.WIDE.U32 R6, R11, R20, RZ ;  /* 0x000000140b067225 */ /* 0x000fc800078e00ff */
[----:B------:R-:W-:Y:S01]  /*1090*/  IMAD.X R11, RZ, RZ, RZ, P0 ;  /* 0x000000ffff0b7224 */ /* 0x000fe200000e06ff */
[----:B------:R-:W-:Y:S01]  /*10a0*/  IADD3 RZ, P0, R7, R8, RZ ;  /* 0x0000000807ff7210 */ /* 0x000fe20007f1e0ff */
[----:B0-----:R-:W-:-:S04]  /*10b0*/  IMAD.MOV.U32 R10, RZ, RZ, R9 ;  /* 0x000000ffff0a7224 */ /* 0x001fc800078e0009 */
[----:B------:R-:W-:-:S08]  /*10c0*/  IMAD.WIDE.U32.X R6, R17, R21, R10, P0 ;  /* 0x0000001511067225 */ /* 0x000fd000000e040a */
.L_x_13:
[----:B------:R-:W2:Y:S01]  /*10d0*/  LDC.64 R24, c[0x0][0x640] ;  /* 0x00019000ff187b82 */ /* 0x000ea20000000a00 */
[-CC-:B------:R-:W-:Y:S01]  /*10e0*/  SHF.R.U64 R27, R6, R0.reuse, R7.reuse ;  /* 0x00000000061b7219 */ /* 0x180fe20000001207 */
[----:B------:R-:W-:Y:S01]  /*10f0*/  IMAD.MOV.U32 R6, RZ, RZ, R12 ;  /* 0x000000ffff067224 */ /* 0x000fe200078e000c */
[----:B------:R-:W-:Y:S02]  /*1100*/  SHF.R.U32.HI R0, RZ, R0, R7 ;  /* 0x00000000ff007219 */ /* 0x000fe40000011607 */
[----:B------:R-:W-:-:S03]  /*1110*/  IADD3 R9, P0, RZ, -R27, RZ ;  /* 0x8000001bff097210 */ /* 0x000fc60007f1e0ff */
[----:B------:R-:W1:Y:S02]  /*1120*/  LDC R8, c[0x0][0x618] ;  /* 0x00018600ff087b82 */ /* 0x000e640000000800 */
[----:B------:R-:W-:-:S04]  /*1130*/  IMAD.X R7, RZ, RZ, ~R0, P0 ;  /* 0x000000ffff077224 */ /* 0x000fc800000e0e00 */
[-C--:B------:R-:W-:Y:S02]  /*1140*/  IMAD R0, R7, R22.reuse, RZ ;  /* 0x0000001607007224 */ /* 0x080fe400078e02ff */
[----:B0-----:R-:W0:Y:S01]  /*1150*/  LDC R10, c[0x0][0x608] ;  /* 0x00018200ff0a7b82 */ /* 0x001e220000000800 */
[----:B------:R-:W-:Y:S02]  /*1160*/  IMAD.MOV.U32 R7, RZ, RZ, R16 ;  /* 0x000000ffff077224 */ /* 0x000fe400078e0010 */
[----:B------:R-:W-:-:S05]  /*1170*/  IMAD.WIDE.U32 R6, R9, R22, R6 ;  /* 0x0000001609067225 */ /* 0x000fca00078e0006 */
[----:B------:R-:W3:Y:S01]  /*1180*/  LDC R21, c[0x0][0x658] ;  /* 0x00019600ff157b82 */ /* 0x000ee20000000800 */
[----:B------:R-:W-:Y:S01]  /*1190*/  IMAD R9, R9, R23, R0 ;  /* 0x0000001709097224 */ /* 0x000fe200078e0200 */
[----:B--2---:R-:W-:Y:S01]  /*11a0*/  ISETP.NE.U32.AND P0, PT, R24, RZ, PT ;  /* 0x000000ff1800720c */ /* 0x004fe20003f05070 */
[----:B------:R-:W-:Y:S02]  /*11b0*/  IMAD.MOV.U32 R0, RZ, RZ, -0x1 ;  /* 0xffffffffff007424 */ /* 0x000fe400078e00ff */
[----:B------:R-:W-:Y:S01]  /*11c0*/  IMAD.IADD R7, R7, 0x1, R9 ;  /* 0x0000000107077824 */ /* 0x000fe200078e0209 */
[----:B------:R-:W-:Y:S01]  /*11d0*/  ISETP.NE.AND.EX P0, PT, R25, RZ, PT, P0 ;  /* 0x000000ff1900720c */ /* 0x000fe20003f05300 */
[----:B------:R-:W-:Y:S01]  /*11e0*/  IMAD.MOV.U32 R22, RZ, RZ, 0x1 ;  /* 0x00000001ff167424 */ /* 0x000fe200078e00ff */
[----:B------:R-:W2:Y:S02]  /*11f0*/  LDC R19, c[0x0][0x600] ;  /* 0x00018000ff137b82 */ /* 0x000ea40000000800 */
[----:B-1----:R-:W-:-:S02]  /*1200*/  SHF.R.U64 R16, R6, R8, R7 ;  /* 0x0000000806107219 */ /* 0x002fc40000001207 */
[----:B------:R-:W-:-:S04]  /*1210*/  SHF.R.U32.HI R7, RZ, R8, R7 ;  /* 0x00000008ff077219 */ /* 0x000fc80000011607 */
[----:B------:R-:W1:Y:S01]  /*1220*/  LDC R20, c[0x0][0x648] ;  /* 0x00019200ff147b82 */ /* 0x000e620000000800 */
[-CC-:B0-----:R-:W-:Y:S02]  /*1230*/  SHF.R.U64 R29, R16, R10.reuse, R7.reuse ;  /* 0x0000000a101d7219 */ /* 0x181fe40000001207 */
[----:B------:R-:W-:-:S05]  /*1240*/  SHF.R.U32.HI R6, RZ, R10, R7 ;  /* 0x0000000aff067219 */ /* 0x000fca0000011607 */
[----:B------:R-:W0:Y:S01]  /*1250*/  LDC R23, c[0x0][0x638] ;  /* 0x00018e00ff177b82 */ /* 0x000e220000000800 */
[-CC-:B---3--:R-:W-:Y:S02]  /*1260*/  SHF.R.U64 R28, R29, R21.reuse, R6.reuse ;  /* 0x000000151d1c7219 */ /* 0x188fe40000001206 */
[-C--:B------:R-:W-:Y:S02]  /*1270*/  SHF.L.U32 R0, R0, R21.reuse, RZ ;  /* 0x0000001500007219 */ /* 0x080fe400000006ff */
[----:B------:R-:W-:Y:S01]  /*1280*/  SHF.R.U32.HI R7, RZ, R21, R6 ;  /* 0x00000015ff077219 */ /* 0x000fe20000011606 */
[----:B------:R-:W-:Y:S01]  /*1290*/  IMAD.MOV.U32 R6, RZ, RZ, R28 ;  /* 0x000000ffff067224 */ /* 0x000fe200078e001c */
[----:B------:R-:W-:Y:S01]  /*12a0*/  LOP3.LUT R12, RZ, R0, RZ, 0x33, !PT ;  /* 0x00000000ff0c7212 */ /* 0x000fe200078e33ff */
[----:B------:R-:W3:Y:S01]  /*12b0*/  LDC R26, c[0x0][0x610] ;  /* 0x00018400ff1a7b82 */ /* 0x000ee20000000800 */
[----:B------:R-:W-:Y:S05]  /*12c0*/  @!P0 BRA `(.L_x_14) ;  /* 0x0000000000288947 */ /* 0x000fea0003800000 */
[----:B------:R-:W4:Y:S02]  /*12d0*/  LDC R11, c[0x0][0x64c] ;  /* 0x00019300ff0b7b82 */ /* 0x000f240000000800 */
[----:B----4-:R-:W-:-:S05]  /*12e0*/  IADD3 R11, P0, R28, R11, RZ ;  /* 0x0000000b1c0b7210 */ /* 0x010fca0007f1e0ff */
[----:B------:R-:W-:-:S04]  /*12f0*/  IMAD.X R17, RZ, RZ, R7, P0 ;  /* 0x000000ffff117224 */ /* 0x000fc800000e0607 */
[----:B------:R-:W-:-:S04]  /*1300*/  IMAD.WIDE.U32 R6, R17, R24, RZ ;  /* 0x0000001811067225 */ /* 0x000fc800078e00ff */
[----:B------:R-:W-:-:S04]  /*1310*/  IMAD.WIDE.U32 R8, P0, R11, R25, R6 ;  /* 0x000000190b087225 */ /* 0x000fc80007800006 */
[----:B------:R-:W-:-:S04]  /*1320*/  IMAD.WIDE.U32 R6, R11, R24, RZ ;  /* 0x000000180b067225 */ /* 0x000fc800078e00ff */
[----:B------:R-:W-:Y:S01]  /*1330*/  IMAD.X R11, RZ, RZ, RZ, P0 ;  /* 0x000000ffff0b7224 */ /* 0x000fe200000e06ff */
[----:B------:R-:W-:Y:S01]  /*1340*/  IADD3 RZ, P0, R7, R8, RZ ;  /* 0x0000000807ff7210 */ /* 0x000fe20007f1e0ff */
[----:B------:R-:W-:-:S04]  /*1350*/  IMAD.MOV.U32 R10, RZ, RZ, R9 ;  /* 0x000000ffff0a7224 */ /* 0x000fc800078e0009 */
[----:B------:R-:W-:-:S08]  /*1360*/  IMAD.WIDE.U32.X R6, R17, R25, R10, P0 ;  /* 0x0000001911067225 */ /* 0x000fd000000e040a */
.L_x_14:
[----:B-1----:R-:W-:Y:S01]  /*1370*/  SHF.R.U64 R6, R6, R20, R7 ;  /* 0x0000001406067219 */ /* 0x002fe20000001207 */
[----:B--2---:R-:W-:Y:S01]  /*1380*/  VIADD R7, R19, 0xffffffff ;  /* 0xffffffff13077836 */ /* 0x004fe20000000000 */
[----:B------:R-:W-:Y:S01]  /*1390*/  SHF.L.U32 R0, R22, R21, RZ ;  /* 0x0000001516007219 */ /* 0x000fe200000006ff */
[----:B------:R-:W-:Y:S01]  /*13a0*/  @P2 IMAD R14, R15, R18, R4 ;  /* 0x000000120f0e2224 */ /* 0x000fe200078e0204 */
[----:B------:R-:W-:Y:S01]  /*13b0*/  LOP3.LUT R5, R29, R12, RZ, 0xc0, !PT ;  /* 0x0000000c1d057212 */ /* 0x000fe200078ec0ff */
[----:B------:R-:W-:Y:S01]  /*13c0*/  IMAD.MOV R8, RZ, RZ, -R6 ;  /* 0x000000ffff087224 */ /* 0x000fe200078e0a06 */
[----:B------:R-:W-:-:S03]  /*13d0*/  LOP3.LUT R7, R16, R7, RZ, 0xc0, !PT ;  /* 0x0000000710077212 */ /* 0x000fc600078ec0ff */
[----:B------:R-:W-:Y:S02]  /*13e0*/  IMAD R5, R0, R6, R5 ;  /* 0x0000000600057224 */ /* 0x000fe400078e0205 */
[----:B0-----:R-:W-:Y:S02]  /*13f0*/  IMAD R0, R8, R23, R28 ;  /* 0x0000001708007224 */ /* 0x001fe400078e021c */
[----:B---3--:R-:W-:Y:S02]  /*1400*/  IMAD R4, R5, R26, R14 ;  /* 0x0000001a05047224 */ /* 0x008fe400078e020e */
[----:B------:R-:W-:Y:S02]  /*1410*/  IMAD.MOV.U32 R6, RZ, RZ, 0x1 ;  /* 0x00000001ff067424 */ /* 0x000fe400078e00ff */
[----:B------:R-:W-:-:S03]  /*1420*/  IMAD R5, R0, R19, R7 ;  /* 0x0000001300057224 */ /* 0x000fc600078e0207 */
[----:B------:R-:W-:Y:S02]  /*1430*/  PRMT R0, R6, 0x7610, R0 ;  /* 0x0000761006007816 */ /* 0x000fe40000000000 */
[----:B------:R-:W-:Y:S02]  /*1440*/  SEL R6, R5, R4, !P2 ;  /* 0x0000000405067207 */ /* 0x000fe40005000000 */
[----:B------:R-:W-:-:S03]  /*1450*/  SEL R4, R4, R5, !P2 ;  /* 0x0000000504047207 */ /* 0x000fc60005000000 */
[----:B------:R3:W-:Y:S04]  /*1460*/  STL [R1+0x88], R6 ;  /* 0x0000880601007387 */ /* 0x0007e80000100800 */
[----:B------:R3:W-:Y:S04]  /*1470*/  STL [R1+0x74], R27 ;  /* 0x0000741b01007387 */ /* 0x0007e80000100800 */
[----:B------:R3:W-:Y:S02]  /*1480*/  STL [R1+0x84], R4 ;  /* 0x0000840401007387 */ /* 0x0007e40000100800 */
.L_x_12:
[----:B------:R-:W-:Y:S05]  /*1490*/  @!P1 BRA `(.L_x_15) ;  /* 0x00000000000c9947 */ /* 0x000fea0003800000 */
[----:B------:R-:W-:Y:S01]  /*14a0*/  UCGABAR_WAIT ;  /* 0x0000000000007dc7 */ /* 0x000fe20008000000 */
[----:B------:R-:W-:Y:S01]  /*14b0*/  CCTL.IVALL ;  /* 0x00000000ff00798f */ /* 0x000fe20002000000 */
[----:B------:R-:W-:Y:S05]  /*14c0*/  BRA `(.L_x_16) ;  /* 0x0000000000047947 */ /* 0x000fea0003800000 */
.L_x_15:
[----:B------:R-:W-:Y:S06]  /*14d0*/  BAR.SYNC.DEFER_BLOCKING 0x0 ;  /* 0x0000000000007b1d */ /* 0x000fec0000010000 */
.L_x_16:
[----:B------:R-:W-:Y:S05]  /*14e0*/  @!P3 BRA `(.L_x_17) ;  /* 0x000000dc0054b947 */ /* 0x000fea0003800000 */
[----:B------:R-:W-:-:S06]  /*14f0*/  UISETP.GT.U32.AND UP0, UPT, UR12, 0x1, UPT ;  /* 0x000000010c00788c */ /* 0x000fcc000bf04070 */
[----:B------:R-:W-:-:S13]  /*1500*/  PLOP3.LUT P0, PT, PT, PT, UP0, 0x80, 0x0 ;  /* 0x000000000000781c */ /* 0x000fda0003f0f008 */
[----:B------:R-:W-:Y:S05]  /*1510*/  @P0 EXIT ;  /* 0x000000000000094d */ /* 0x000fea0003800000 */
.L_x_18:
[----:B------:R-:W-:-:S08]  /*1520*/  NOP ;  /* 0x0000000000007918 */ /* 0x000fd00000000000 */
[----:B------:R-:W4:Y:S02]  /*1530*/  USETMAXREG.TRY_ALLOC.CTAPOOL UP0, 0xe8 ;  /* 0x000000e8000079c8 */ /* 0x000f240008000600 */
[----:B----4-:R-:W-:-:S13]  /*1540*/  PLOP3.LUT P0, PT, PT, PT, UP0, 0x80, 0x0 ;  /* 0x000000000000781c */ /* 0x010fda0003f0f008 */
[----:B------:R-:W-:Y:S05]  /*1550*/  @!P0 BRA `(.L_x_18) ;  /* 0xfffffffc00f08947 */ /* 0x000fea000383ffff */
[----:B------:R-:W-:-:S13]  /*1560*/  LOP3.LUT P0, RZ, R0, 0xff, RZ, 0xc0, !PT ;  /* 0x000000ff00ff7812 */ /* 0x000fda000780c0ff */
[----:B------:R-:W-:Y:S05]  /*1570*/  @!P0 EXIT ;  /* 0x000000000000894d */ /* 0x000fea0003800000 */
[----:B------:R-:W4:Y:S01]  /*1580*/  S2UR UR6, SR_CgaCtaId ;  /* 0x00000000000679c3 */ /* 0x000f220000008800 */
[CC--:B------:R-:W-:Y:S01]  /*1590*/  LEA.HI R0, R13.reuse, R2.reuse, RZ, 0x2 ;  /* 0x000000020d007211 */ /* 0x0c0fe200078f10ff */
[----:B------:R-:W-:Y:S01]  /*15a0*/  UIADD3 UR7, UR18, -0x1, URZ ;  /* 0xffffffff12077890 */ /* 0x000fe2000fffe03f */
[----:B------:R-:W-:Y:S01]  /*15b0*/  LEA.HI R13, R13, R2, RZ, 0x5 ;  /* 0x000000020d0d7211 */ /* 0x000fe200078f28ff */
[----:B------:R-:W-:Y:S01]  /*15c0*/  UMOV UR22, 0x400 ;  /* 0x0000040000167882 */ /* 0x000fe20000000000 */
[--C-:B---3--:R-:W-:Y:S01]  /*15d0*/  SHF.R.S32.HI R4, RZ, 0x2, R0.reuse ;  /* 0x00000002ff047819 */ /* 0x108fe20000011400 */
[----:B------:R-:W-:Y:S01]  /*15e0*/  UISETP.LT.AND UP0, UPT, UR14, 0x1, UPT ;  /* 0x000000010e00788c */ /* 0x000fe2000bf01270 */
[----:B------:R-:W-:Y:S01]  /*15f0*/  SHF.R.S32.HI R3, RZ, 0x1f, R0 ;  /* 0x0000001fff037819 */ /* 0x000fe20000011400 */
[----:B------:R-:W-:Y:S01]  /*1600*/  ULOP3.LUT UR30, UR15, 0x1, URZ, 0xfc, !UPT ;  /* 0x000000010f1e7892 */ /* 0x000fe2000f8efc3f */
[----:B------:R-:W-:Y:S01]  /*1610*/  SHF.R.S32.HI R13, RZ, 0x5, R13 ;  /* 0x00000005ff0d7819 */ /* 0x000fe2000001140d */
[----:B------:R-:W-:Y:S01]  /*1620*/  USEL UR19, UR14, 0x1, UP0 ;  /* 0x000000010e137887 */ /* 0x000fe20008000000 */
[----:B------:R-:W-:Y:S01]  /*1630*/  LEA.HI R3, R3, R4, RZ, 0x3 ;  /* 0x0000000403037211 */ /* 0x000fe200078f18ff */
[----:B------:R-:W-:-:S02]  /*1640*/  UISETP.NE.AND UP0, UPT, UR7, URZ, UPT ;  /* 0x0000003f0700728c */ /* 0x000fc4000bf05270 */
[----:B------:R-:W-:Y:S01]  /*1650*/  USHF.L.U32 UR29, UR14, 0x1, URZ ;  /* 0x000000010e1d7899 */ /* 0x000fe2000800063f */
[----:B------:R-:W-:Y:S01]  /*1660*/  LOP3.LUT R3, R3, 0xfffffff8, RZ, 0xc0, !PT ;  /* 0xfffffff803037812 */ /* 0x000fe200078ec0ff */
[----:B------:R-:W-:Y:S02]  /*1670*/  UIADD3 UR19, -UR19, UR14, URZ ;  /* 0x0000000e13137290 */ /* 0x000fe4000fffe13f */
[----:B------:R-:W-:Y:S02]  /*1680*/  USEL UR27, URZ, 0x1, UP0 ;  /* 0x000000013f1b7887 */ /* 0x000fe40008000000 */
[----:B------:R-:W-:Y:S01]  /*1690*/  IMAD.IADD R4, R4, 0x1, -R3 ;  /* 0x0000000104047824 */ /* 0x000fe200078e0a03 */
[----:B------:R-:W-:Y:S01]  /*16a0*/  LOP3.LUT R3, R0, 0xfffffffc, RZ, 0xc0, !PT ;  /* 0xfffffffc00037812 */ /* 0x000fe200078ec0ff */
[----:B----4-:R-:W-:-:S03]  /*16b0*/  ULEA UR22, UR6, UR22, 0x18 ;  /* 0x0000001606167291 */ /* 0x010fc6000f8ec03f */
[--C-:B------:R-:W-:Y:S01]  /*16c0*/  SHF.R.S32.HI R5, RZ, 0x1f, R4.reuse ;  /* 0x0000001fff057819 */ /* 0x100fe20000011404 */
[----:B------:R-:W-:Y:S01]  /*16d0*/  USHF.L.U32 UR6, UR7, 0x3, URZ ;  /* 0x0000000307067899 */ /* 0x000fe2000800063f */
[C-C-:B------:R-:W-:Y:S01]  /*16e0*/  IMAD R0, R13.reuse, -0x10, -R4.reuse ;  /* 0xfffffff00d007824 */ /* 0x140fe200078e0a04 */
[----:B------:R-:W-:Y:S01]  /*16f0*/  UIADD3 UR28, UR22, 0x40, URZ ;  /* 0x00000040161c7890 */ /* 0x000fe2000fffe03f */
[----:B--2---:R-:W-:Y:S01]  /*1700*/  IMAD.IADD R6, R2, 0x1, -R3 ;  /* 0x0000000102067824 */ /* 0x004fe200078e0a03 */
[----:B------:R-:W-:Y:S01]  /*1710*/  ULOP3.LUT UR6, UR6, 0x8, URZ, 0xc0, !UPT ;  /* 0x0000000806067892 */ /* 0x000fe2000f8ec03f */
[----:B------:R-:W-:Y:S01]  /*1720*/  IMAD.WIDE R2, R13, 0x10, R4 ;  /* 0x000000100d027825 */ /* 0x000fe200078e0204 */
[----:B------:R-:W-:Y:S02]  /*1730*/  ULEA UR18, UR18, UR28, 0x3 ;  /* 0x0000001c12127291 */ /* 0x000fe4000f8e183f */
[----:B------:R-:W-:Y:S01]  /*1740*/  ULOP3.LUT UR26, UR6, 0x8, URZ, 0x3c, !UPT ;  /* 0x00000008061a7892 */ /* 0x000fe2000f8e3c3f */
[----:B------:R2:W-:Y:S01]  /*1750*/  STL [R1+0x8c], R6 ;  /* 0x00008c0601007387 */ /* 0x0005e20000100800 */
[----:B------:R-:W-:-:S03]  /*1760*/  ULOP3.LUT UR12, UR6, 0x18, URZ, 0x3c, !UPT ;  /* 0x00000018060c7892 */ /* 0x000fc6000f8e3c3f */
[----:B------:R-:W-:Y:S02]  /*1770*/  ULDC UR6, c[0x0][0x284] ;  /* 0x0000a10000067ab9 */ /* 0x000fe40000000800 */
[----:B------:R-:W-:-:S05]  /*1780*/  VIADD R0, R0, UR6 ;  /* 0x0000000600007c36 */ /* 0x000fca0008000000 */
[----:B------:R2:W-:Y:S04]  /*1790*/  STL [R1+0x98], R0 ;  /* 0x0000980001007387 */ /* 0x0005e80000100800 */
[----:B------:R2:W-:Y:S02]  /*17a0*/  STL.64 [R1+0x90], R2 ;  /* 0x0000900201007387 */ /* 0x0005e40000100a00 */
.L_x_301:
[----:B--2---:R-:W-:Y:S01]  /*17b0*/  IMAD.U32 R0, RZ, RZ, UR27 ;  /* 0x0000001bff007e24 */ /* 0x004fe2000f8e00ff */
[----:B0-----:R-:W2:Y:S01]  /*17c0*/  LDC R2, c[0x0][0x28c] ;  /* 0x0000a300ff027b82 */ /* 0x001ea20000000800 */
[----:B------:R-:W-:Y:S01]  /*17d0*/  UMOV UR6, URZ ;  /* 0x0000003f00067c82 */ /* 0x000fe20008000000 */
[----:B------:R-:W-:Y:S02]  /*17e0*/  UMOV UR23, UR5 ;  /* 0x0000000500177c82 */ /* 0x000fe40008000000 */
[----:B------:R-:W-:-:S04]  /*17f0*/  SHF.L.U32 R0, R0, 0x1f, RZ ;  /* 0x0000001f00007819 */ /* 0x000fc800000006ff */
[----:B------:R-:W3:Y:S01]  /*1800*/  SYNCS.PHASECHK.TRANS64.TRYWAIT P0, [UR18+-0x8], R0 ;  /* 0xfffff800ff0075a7 */ /* 0x000ee20008000152 */
[----:B--2---:R-:W-:Y:S01]  /*1810*/  ISETP.GE.AND P1, PT, R2, 0x1, PT ;  /* 0x000000010200780c */ /* 0x004fe20003f26270 */
[----:B---34-:R-:W-:-:S12]  /*1820*/  @!P0 BRA `(.L_x_19) ;  /* 0x000000e800d88947 */ /* 0x018fd80003800000 */
.L_x_322:
[----:B------:R3:W-:Y:S01]  /*1830*/  STL [R1+0x6c], RZ ;  /* 0x00006cff01007387 */ /* 0x0007e20000100800 */
[----:B------:R-:W-:Y:S01]  /*1840*/  UMOV UR24, UR4 ;  /* 0x0000000400187c82 */ /* 0x000fe20008000000 */
[----:B------:R-:W-:Y:S01]  /*1850*/  UMOV UR7, URZ ;  /* 0x0000003f00077c82 */ /* 0x000fe20008000000 */
[----:B------:R-:W-:Y:S01]  /*1860*/  UMOV UR8, URZ ;  /* 0x0000003f00087c82 */ /* 0x000fe20008000000 */
[----:B------:R3:W-:Y:S01]  /*1870*/  STL [R1+0x68], RZ ;  /* 0x000068ff01007387 */ /* 0x0007e20000100800 */
[----:B--2---:R-:W-:Y:S01]  /*1880*/  IMAD.MOV.U32 R0, RZ, RZ, RZ ;  /* 0x000000ffff007224 */ /* 0x004fe200078e00ff */
[----:B------:R-:W-:Y:S02]  /*1890*/  CS2R R2, SRZ ;  /* 0x0000000000027805 */ /* 0x000fe4000001ff00 */
[----:B------:R-:W-:Y:S01]  /*18a0*/  CS2R R4, SRZ ;  /* 0x0000000000047805 */ /* 0x000fe2000001ff00 */
[----:B------:R3:W-:Y:S01]  /*18b0*/  STL [R1+0x64], RZ ;  /* 0x000064ff01007387 */ /* 0x0007e20000100800 */
[----:B------:R-:W-:-:S02]  /*18c0*/  CS2R R6, SRZ ;  /* 0x0000000000067805 */ /* 0x000fc4000001ff00 */
[----:B------:R-:W-:Y:S02]  /*18d0*/  CS2R R8, SRZ ;  /* 0x0000000000087805 */ /* 0x000fe4000001ff00 */
[----:B0-----:R-:W-:Y:S01]  /*18e0*/  CS2R R10, SRZ ;  /* 0x00000000000a7805 */ /* 0x001fe2000001ff00 */
[----:B------:R3:W-:Y:S01]  /*18f0*/  STL [R1+0x60], RZ ;  /* 0x000060ff01007387 */ /* 0x0007e20000100800 */
[----:B-1----:R-:W-:Y:S02]  /*1900*/  CS2R R12, SRZ ;  /* 0x00000000000c7805 */ /* 0x002fe4000001ff00 */
[----:B------:R-:W-:Y:S02]  /*1910*/  CS2R R14, SRZ ;  /* 0x00000000000e7805 */ /* 0x000fe4000001ff00 */
[----:B------:R-:W-:Y:S01]  /*1920*/  CS2R R16, SRZ ;  /* 0x0000000000107805 */ /* 0x000fe2000001ff00 */
[----:B------:R3:W-:Y:S01]  /*1930*/  STL [R1+0x5c], RZ ;  /* 0x00005cff01007387 */ /* 0x0007e20000100800 */
[----:B------:R-:W-:-:S02]  /*1940*/  CS2R R18, SRZ ;  /* 0x0000000000127805 */ /* 0x000fc4000001ff00 */
[----:B------:R-:W-:Y:S02]  /*1950*/  CS2R R20, SRZ ;  /* 0x0000000000147805 */ /* 0x000fe4000001ff00 */
[----:B------:R-:W-:Y:S01]  /*1960*/  CS2R R22, SRZ ;  /* 0x0000000000167805 */ /* 0x000fe2000001ff00 */
[----:B------:R3:W-:Y:S01]  /*1970*/  STL [R1+0x58], RZ ;  /* 0x000058ff01007387 */ /* 0x0007e20000100800 */
[----:B------:R-:W-:Y:S02]  /*1980*/  CS2R R152, SRZ ;  /* 0x0000000000987805 */ /* 0x000fe4000001ff00 */
        /* <DEDUP_REMOVED lines=48> */
[----:B------:R-:W-:Y:S01]  /*1c90*/  CS2R R226, SRZ ;  /* 0x0000000000e27805 */ /* 0x000fe2000001ff00 */
[----:B------:R-:W-:Y:S01]  /*1ca0*/  IMAD.MOV.U32 R228, RZ, RZ, RZ ;  /* 0x000000ffffe47224 */ /* 0x000fe200078e00ff */
[----:B------:R3:W-:Y:S01]  /*1cb0*/  STL [R1+0x24], RZ ;  /* 0x000024ff01007387 */ /* 0x0007e20000100800 */
[----:B------:R-:W-:Y:S02]  /*1cc0*/  CS2R R24, SRZ ;  /* 0x0000000000187805 */ /* 0x000fe4000001ff00 */
[----:B------:R-:W-:-:S02]  /*1cd0*/  CS2R R26, SRZ ;  /* 0x00000000001a7805 */ /* 0x000fc4000001ff00 */
[----:B------:R-:W-:Y:S01]  /*1ce0*/  CS2R R28, SRZ ;  /* 0x00000000001c7805 */ /* 0x000fe2000001ff00 */
[----:B------:R3:W-:Y:S01]  /*1cf0*/  STL [R1+0x20], RZ ;  /* 0x000020ff01007387 */ /* 0x0007e20000100800 */
[----:B------:R-:W-:Y:S02]  /*1d00*/  CS2R R30, SRZ ;  /* 0x00000000001e7805 */ /* 0x000fe4000001ff00 */
[----:B------:R-:W-:Y:S02]  /*1d10*/  CS2R R32, SRZ ;  /* 0x0000000000207805 */ /* 0x000fe4000001ff00 */
[----:B------:R-:W-:Y:S01]  /*1d20*/  CS2R R34, SRZ ;  /* 0x0000000000227805 */ /* 0x000fe2000001ff00 */
        /* <DEDUP_REMOVED lines=28> */
[----:B------:R3:W-:Y:S01]  /*1ef0*/  STL [R1], RZ ;  /* 0x000000ff01007387 */ /* 0x0007e20000100800 */
[----:B------:R-:W-:Y:S02]  /*1f00*/  CS2R R78, SRZ ;  /* 0x00000000004e7805 */ /* 0x000fe4000001ff00 */
[----:B------:R-:W-:Y:S02]  /*1f10*/  CS2R R80, SRZ ;  /* 0x0000000000507805 */ /* 0x000fe4000001ff00 */
[----:B------:R-:W-:Y:S02]  /*1f20*/  CS2R R82, SRZ ;  /* 0x0000000000527805 */ /* 0x000fe4000001ff00 */
[----:B------:R-:W-:Y:S02]  /*1f30*/  CS2R R84, SRZ ;  /* 0x0000000000547805 */ /* 0x000fe4000001ff00 */
[----:B------:R-:W-:-:S02]  /*1f40*/  CS2R R86, SRZ ;  /* 0x0000000000567805 */ /* 0x000fc4000001ff00 */
[----:B------:R-:W-:Y:S02]  /*1f50*/  CS2R R88, SRZ ;  /* 0x0000000000587805 */ /* 0x000fe4000001ff00 */
        /* <DEDUP_REMOVED lines=30> */
[----:B------:R-:W-:Y:S01]  /*2140*/  CS2R R150, SRZ ;  /* 0x0000000000967805 */ /* 0x000fe2000001ff00 */
[----:B---3--:R-:W-:Y:S06]  /*2150*/  @!P1 BRA `(.L_x_20) ;  /* 0x0000001000a09947 */ /* 0x008fec0003800000 */
[----:B------:R-:W-:-:S06]  /*2160*/  UISETP.NE.AND UP0, UPT, UR30, 0x3, UPT ;  /* 0x000000031e00788c */ /* 0x000fcc000bf05270 */
[----:B------:R-:W-:-:S13]  /*2170*/  PLOP3.LUT P1, PT, PT, PT, UP0, 0x80, 0x0 ;  /* 0x000000000000781c */ /* 0x000fda0003f2f008 */
[----:B------:R-:W-:Y:S05]  /*2180*/  @!P1 BRA `(.L_x_21) ;  /* 0x0000000000049947 */ /* 0x000fea0003800000 */
[----:B------:R-:W-:Y:S01]  /*2190*/  BPT.TRAP 0x1 ;  /* 0x000000040000795c */ /* 0x000fe20000300000 */
.L_x_21:
[----:B------:R-:W-:Y:S01]  /*21a0*/  ULEA UR6, UR5, UR22, 0x3 ;  /* 0x0000001605067291 */ /* 0x000fe2000f8e183f */
[----:B------:R-:W-:-:S05]  /*21b0*/  IMAD.U32 R0, RZ, RZ, UR4 ;  /* 0x00000004ff007e24 */ /* 0x000fca000f8e00ff */
[----:B------:R-:W-:-:S04]  /*21c0*/  SHF.L.U32 R0, R0, 0x1f, RZ ;  /* 0x0000001f00007819 */ /* 0x000fc800000006ff */
[----:B------:R0:W1:Y:S01]  /*21d0*/  SYNCS.PHASECHK.TRANS64.TRYWAIT P0, [UR6], R0 ;  /* 0x00000000ff0075a7 */ /* 0x0000620008000146 */
[----:B------:R-:W-:Y:S05]  /*21e0*/  @!P1 BRA `(.L_x_22) ;  /* 0x0000000000049947 */ /* 0x000fea0003800000 */
[----:B------:R-:W-:Y:S01]  /*21f0*/  BPT.TRAP 0x1 ;  /* 0x000000040000795c */ /* 0x000fe20000300000 */
.L_x_22:
[----:B-1----:R-:W-:Y:S05]  /*2200*/  @P0 BRA `(.L_x_23) ;  /* 0x0000000000080947 */ /* 0x002fea0003800000 */
[----:B------:R-:W1:Y:S02]  /*2210*/  SYNCS.PHASECHK.TRANS64.TRYWAIT P0, [UR6], R0 ;  /* 0x00000000ff0075a7 */ /* 0x000e640008000146 */
[----:B-1----:R-:W-:Y:S05]  /*2220*/  @!P0 BRA `(.L_x_24) ;  /* 0x000000e000708947 */ /* 0x002fea0003800000 */
.L_x_23:
[----:B------:R-:W-:Y:S01]  /*2230*/  UIADD3 UR6, UR22, 0x100, URZ ;  /* 0x0000010016067890 */ /* 0x000fe2000fffe03f */
[----:B------:R-:W-:Y:S01]  /*2240*/  WARPGROUP.ARRIVE ;  /* 0x00000000000079c5 */ /* 0x000fe20000000000 */
[----:B------:R-:W-:Y:S01]  /*2250*/  UIADD3 UR7, UR22, 0x6100, URZ ;  /* 0x0000610016077890 */ /* 0x000fe2000fffe03f */
[----:B------:R2:W-:Y:S01]  /*2260*/  STL [R1+0x6c], RZ ;  /* 0x00006cff01007387 */ /* 0x0005e20000100800 */
[----:B------:R-:W-:Y:S01]  /*2270*/  USHF.R.U32.HI UR6, URZ, 0x4, UR6 ;  /* 0x000000043f067899 */ /* 0x000fe20008011606 */
[----:B01----:R-:W-:Y:S01]  /*2280*/  IMAD.MOV.U32 R0, RZ, RZ, RZ ;  /* 0x000000ffff007224 */ /* 0x003fe200078e00ff */
[----:B------:R-:W-:Y:S01]  /*2290*/  USHF.R.U32.HI UR7, URZ, 0x4, UR7 ;  /* 0x000000043f077899 */ /* 0x000fe20008011607 */
[----:B------:R2:W-:Y:S01]  /*22a0*/  STL [R1+0x68], RZ ;  /* 0x000068ff01007387 */ /* 0x0005e20000100800 */
[----:B------:R-:W-:Y:S01]  /*22b0*/  ULOP3.LUT UR6, UR6, 0x3fff, URZ, 0xc0, !UPT ;  /* 0x00003fff06067892 */ /* 0x000fe2000f8ec03f */
[----:B------:R-:W-:Y:S01]  /*22c0*/  CS2R R2, SRZ ;  /* 0x0000000000027805 */ /* 0x000fe2000001ff00 */
[----:B------:R-:W-:Y:S01]  /*22d0*/  ULOP3.LUT UR7, UR7, 0x3fff, URZ, 0xc0, !UPT ;  /* 0x00003fff07077892 */ /* 0x000fe2000f8ec03f */
[----:B------:R2:W-:Y:S01]  /*22e0*/  STL [R1+0x64], RZ ;  /* 0x000064ff01007387 */ /* 0x0005e20000100800 */
[----:B------:R-:W-:Y:S01]  /*22f0*/  ULOP3.LUT UR6, UR6, 0x10000, URZ, 0xfc, !UPT ;  /* 0x0001000006067892 */ /* 0x000fe2000f8efc3f */
[----:B------:R-:W-:Y:S01]  /*2300*/  CS2R R4, SRZ ;  /* 0x0000000000047805 */ /* 0x000fe2000001ff00 */
[----:B------:R-:W-:Y:S01]  /*2310*/  ULOP3.LUT UR7, UR7, 0x10000, URZ, 0xfc, !UPT ;  /* 0x0001000007077892 */ /* 0x000fe2000f8efc3f */
[----:B------:R2:W-:Y:S01]  /*2320*/  STL [R1+0x60], RZ ;  /* 0x000060ff01007387 */ /* 0x0005e20000100800 */
[----:B------:R-:W-:Y:S01]  /*2330*/  ULEA UR6, UR5, UR6, 0x9 ;  /* 0x0000000605067291 */ /* 0x000fe2000f8e483f */
[----:B------:R-:W-:Y:S01]  /*2340*/  CS2R R6, SRZ ;  /* 0x0000000000067805 */ /* 0x000fe2000001ff00 */
[----:B------:R-:W-:Y:S01]  /*2350*/  ULEA UR7, UR5, UR7, 0xb ;  /* 0x0000000705077291 */ /* 0x000fe2000f8e583f */
[----:B------:R2:W-:Y:S01]  /*2360*/  STL [R1+0x5c], RZ ;  /* 0x00005cff01007387 */ /* 0x0005e20000100800 */
[----:B------:R-:W-:Y:S01]  /*2370*/  UMOV UR9, 0x40000040 ;  /* 0x4000004000097882 */ /* 0x000fe20000000000 */
[----:B------:R-:W-:Y:S01]  /*2380*/  UMOV UR11, 0x40000040 ;  /* 0x40000040000b7882 */ /* 0x000fe20000000000 */
[----:B------:R-:W-:Y:S01]  /*2390*/  CS2R R8, SRZ ;  /* 0x0000000000087805 */ /* 0x000fe2000001ff00 */
[----:B------:R-:W-:Y:S01]  /*23a0*/  UMOV UR8, UR6 ;  /* 0x0000000600087c82 */ /* 0x000fe20008000000 */
[----:B------:R2:W-:Y:S01]  /*23b0*/  STL [R1+0x58], RZ ;  /* 0x000058ff01007387 */ /* 0x0005e20000100800 */
[----:B------:R-:W-:Y:S01]  /*23c0*/  UMOV UR10, UR7 ;  /* 0x00000007000a7c82 */ /* 0x000fe20008000000 */
[----:B------:R-:W-:Y:S01]  /*23d0*/  CS2R R10, SRZ ;  /* 0x00000000000a7805 */ /* 0x000fe2000001ff00 */
[----:B------:R-:W-:Y:S01]  /*23e0*/  QGMMA.64x256x32.F32.E4M3.E4M3 R24, gdesc[UR8], RZ, !UPT ;  /* 0x03e00000081879f3 */ /* 0x000fe2000c7008ff */
[----:B------:R-:W-:Y:S01]  /*23f0*/  UIADD3 UR8, UR6, 0x2, URZ ;  /* 0x0000000206087890 */ /* 0x000fe2000fffe03f */
[----:B------:R2:W-:Y:S01]  /*2400*/  STL [R1+0x54], RZ ;  /* 0x000054ff01007387 */ /* 0x0005e20000100800 */
[----:B------:R-:W-:Y:S01]  /*2410*/  UIADD3 UR10, UR7, 0x2, URZ ;  /* 0x00000002070a7890 */ /* 0x000fe2000fffe03f */
[----:B------:R-:W-:Y:S01]  /*2420*/  CS2R R12, SRZ ;  /* 0x00000000000c7805 */ /* 0x000fe2000001ff00 */
[----:B------:R-:W-:Y:S01]  /*2430*/  UMOV UR9, 0x40000040 ;  /* 0x4000004000097882 */ /* 0x000fe20000000000 */
[----:B------:R-:W-:Y:S01]  /*2440*/  UMOV UR11, 0x40000040 ;  /* 0x40000040000b7882 */ /* 0x000fe20000000000 */
        /* <DEDUP_REMOVED lines=57> */
[----:B------:R-:W-:Y:S01]  /*27e0*/  CS2R R226, SRZ ;  /* 0x0000000000e27805 */ /* 0x000fe2000001ff00 */
[----:B------:R-:W-:-:S02]  /*27f0*/  IMAD.MOV.U32 R228, RZ, RZ, RZ ;  /* 0x000000ffffe47224 */ /* 0x000fc400078e00ff */
[----:B------:R2:W-:Y:S04]  /*2800*/  STL [R1+0x14], RZ ;  /* 0x000014ff01007387 */ /* 0x0005e80000100800 */
[----:B------:R2:W-:Y:S04]  /*2810*/  STL [R1+0x10], RZ ;  /* 0x000010ff01007387 */ /* 0x0005e80000100800 */
[----:B------:R2:W-:Y:S04]  /*2820*/  STL [R1+0xc], RZ ;  /* 0x00000cff01007387 */ /* 0x0005e80000100800 */
[----:B------:R2:W-:Y:S04]  /*2830*/  STL [R1+0x8], RZ ;  /* 0x000008ff01007387 */ /* 0x0005e80000100800 */
[----:B------:R2:W-:Y:S04]  /*2840*/  STL [R1+0x4], RZ ;  /* 0x000004ff01007387 */ /* 0x0005e80000100800 */
[----:B------:R2:W-:Y:S01]  /*2850*/  STL [R1], RZ ;  /* 0x000000ff01007387 */ /* 0x0005e20000100800 */
[----:B------:R-:W-:Y:S01]  /*2860*/  QGMMA.64x256x32.F32.E4M3.E4M3 R24, gdesc[UR8], R24 ;  /* 0x03e00000081879f3 */ /* 0x000fe20008700818 */
[----:B------:R-:W-:-:S02]  /*2870*/  UIADD3 UR8, UR6, 0x4, URZ ;  /* 0x0000000406087890 */ /* 0x000fc4000fffe03f */
[----:B------:R-:W-:Y:S01]  /*2880*/  UIADD3 UR10, UR7, 0x4, URZ ;  /* 0x00000004070a7890 */ /* 0x000fe2000fffe03f */
[----:B------:R-:W-:Y:S01]  /*2890*/  UMOV UR9, 0x40000040 ;  /* 0x4000004000097882 */ /* 0x000fe20000000000 */
[----:B------:R-:W-:-:S15]  /*28a0*/  UMOV UR11, 0x40000040 ;  /* 0x40000040000b7882 */ /* 0x000fde0000000000 */
[----:B------:R-:W-:-:S08]  /*28b0*/  NOP ;  /* 0x0000000000007918 */ /* 0x000fd00000000000 */
[----:B------:R-:W-:Y:S01]  /*28c0*/  QGMMA.64x256x32.F32.E4M3.E4M3 R24, gdesc[UR8], R24 ;  /* 0x03e00000081879f3 */ /* 0x000fe20008700818 */
[----:B------:R-:W-:Y:S02]  /*28d0*/  UIADD3 UR10, UR7, 0x6, URZ ;  /* 0x00000006070a7890 */ /* 0x000fe4000fffe03f */
[----:B------:R-:W-:Y:S01]  /*28e0*/  UIADD3 UR8, UR6, 0x6, URZ ;  /* 0x0000000606087890 */ /* 0x000fe2000fffe03f */
[----:B------:R-:W-:Y:S01]  /*28f0*/  ULDC UR7, c[0x0][0x50c] ;  /* 0x0001430000077ab9 */ /* 0x000fe20000000800 */
[----:B------:R-:W-:Y:S01]  /*2900*/  UMOV UR9, 0x40000040 ;  /* 0x4000004000097882 */ /* 0x000fe20000000000 */
[----:B------:R-:W-:Y:S01]  /*2910*/  UISETP.NE.AND UP0, UPT, UR7, 0x4, UPT ;  /* 0x000000040700788c */ /* 0x000fe2000bf05270 */
[----:B------:R-:W-:Y:S01]  /*2920*/  UMOV UR11, 0x40000040 ;  /* 0x40000040000b7882 */ /* 0x000fe20000000000 */
[----:B------:R-:W-:Y:S02]  /*2930*/  UMOV UR6, 0x4 ;  /* 0x0000000400067882 */ /* 0x000fe40000000000 */
[----:B------:R-:W-:-:S06]  /*2940*/  USEL UR7, URZ, 0x1, UP0 ;  /* 0x000000013f077887 */ /* 0x000fcc0008000000 */
[----:B------:R-:W-:-:S12]  /*2950*/  ISETP.NE.AND P0, PT, RZ, UR7, PT ;  /* 0x00000007ff007c0c */ /* 0x000fd8000bf05270 */
[----:B------:R-:W-:Y:S01]  /*2960*/  QGMMA.64x256x32.F32.E4M3.E4M3 R24, gdesc[UR8], R24, gsb0 ;  /* 0x03e00000081879f3 */ /* 0x000fe20008000818 */
[----:B--2---:R-:W-:Y:S05]  /*2970*/  @!P0 BRA `(.L_x_25) ;  /* 0x0000000800808947 */ /* 0x004fea0003800000 */
[----:B------:R-:W-:Y:S02]  /*2980*/  WARPGROUP.DEPBAR.LE gsb0, 0x0 ;  /* 0x00008000000079c5 */ /* 0x000fe40000010000 */
[----:B------:R-:W-:-:S01]  /*2990*/  FADD R227, RZ, R25 ;  /* 0x00000019ffe37221 */ /* 0x000fc20000000000 */
[----:B------:R-:W-:Y:S01]  /*29a0*/  FADD R228, RZ, R24 ;  /* 0x00000018ffe47221 */ /* 0x000fe20000000000 */
[----:B------:R-:W-:-:S01]  /*29b0*/  FADD R226, RZ, R26 ;  /* 0x0000001affe27221 */ /* 0x000fc20000000000 */
[----:B------:R-:W-:Y:S01]  /*29c0*/  FADD R225, RZ, R27 ;  /* 0x0000001bffe17221 */ /* 0x000fe20000000000 */
[----:B------:R-:W-:-:S01]  /*29d0*/  FADD R224, RZ, R28 ;  /* 0x0000001cffe07221 */ /* 0x000fc20000000000 */
[----:B------:R0:W-:Y:S01]  /*29e0*/  STL [R1+0xa0], R227 ;  /* 0x0000a0e301007387 */ /* 0x0001e20000100800 */
[----:B------:R-:W-:-:S01]  /*29f0*/  FADD R223, RZ, R29 ;  /* 0x0000001dffdf7221 */ /* 0x000fc20000000000 */
[----:B------:R-:W-:Y:S01]  /*2a00*/  FADD R222, RZ, R30 ;  /* 0x0000001effde7221 */ /* 0x000fe20000000000 */
[----:B------:R-:W-:-:S01]  /*2a10*/  FADD R221, RZ, R31 ;  /* 0x0000001fffdd7221 */ /* 0x000fc20000000000 */
[----:B------:R-:W-:Y:S01]  /*2a20*/  FADD R220, RZ, R32 ;  /* 0x00000020ffdc7221 */ /* 0x000fe20000000000 */
[----:B------:R-:W-:-:S01]  /*2a30*/  FADD R219, RZ, R33 ;  /* 0x00000021ffdb7221 */ /* 0x000fc20000000000 */
[----:B------:R-:W-:Y:S01]  /*2a40*/  FADD R218, RZ, R34 ;  /* 0x00000022ffda7221 */ /* 0x000fe20000000000 */
[----:B------:R-:W-:-:S01]  /*2a50*/  FADD R217, RZ, R35 ;  /* 0x00000023ffd97221 */ /* 0x000fc20000000000 */
[----:B------:R-:W-:Y:S01]  /*2a60*/  FADD R216, RZ, R36 ;  /* 0x00000024ffd87221 */ /* 0x000fe20000000000 */
[----:B------:R-:W-:-:S01]  /*2a70*/  FADD R215, RZ, R37 ;  /* 0x00000025ffd77221 */ /* 0x000fc20000000000 */
[----:B0-----:R-:W-:Y:S01]  /*2a80*/  FADD R227, RZ, R124 ;  /* 0x0000007cffe37221 */ /* 0x001fe20000000000 */
[----:B------:R-:W-:-:S01]  /*2a90*/  FADD R214, RZ, R38 ;  /* 0x00000026ffd67221 */ /* 0x000fc20000000000 */
[----:B------:R-:W-:Y:S01]  /*2aa0*/  FADD R213, RZ, R39 ;  /* 0x00000027ffd57221 */ /* 0x000fe20000000000 */
[----:B------:R-:W-:-:S01]  /*2ab0*/  FADD R212, RZ, R40 ;  /* 0x00000028ffd47221 */ /* 0x000fc20000000000 */
[----:B------:R-:W-:Y:S01]  /*2ac0*/  FADD R211, RZ, R41 ;  /* 0x00000029ffd37221 */ /* 0x000fe20000000000 */
[----:B------:R0:W-:Y:S01]  /*2ad0*/  STL [R1], R227 ;  /* 0x000000e301007387 */ /* 0x0001e20000100800 */
        /* <DEDUP_REMOVED lines=94> */
[----:B0-----:R-:W-:-:S05]  /*30c0*/  FADD R227, RZ, R131 ;  /* 0x00000083ffe37221 */ /* 0x001fca0000000000 */
[----:B------:R0:W-:Y:S02]  /*30d0*/  STL [R1+0x1c], R227 ;  /* 0x00001ce301007387 */ /* 0x0001e40000100800 */
        /* <DEDUP_REMOVED lines=39> */
[----:B------:R0:W-:Y:S04]  /*3350*/  STL [R1+0x6c], R227 ;  /* 0x00006ce301007387 */ /* 0x0001e80000100800 */
[----:B0-----:R0:W5:Y:S01]  /*3360*/  LDL.LU R227, [R1+0xa0] ;  /* 0x0000a00001e37983 */ /* 0x0011620000300800 */
[----:B------:R-:W-:-:S05]  /*3370*/  UMOV UR6, URZ ;  /* 0x0000003f00067c82 */ /* 0x000fca0008000000 */
.L_x_25:
[----:B------:R-:W-:Y:S01]  /*3380*/  UIADD3 UR23, UR5, 0x1, URZ ;  /* 0x0000000105177890 */ /* 0x000fe2000fffe03f */
[----:B------:R-:W-:-:S03]  /*3390*/  UMOV UR8, 0x1 ;  /* 0x0000000100087882 */ /* 0x000fc60000000000 */
[----:B------:R-:W-:-:S04]  /*33a0*/  UISETP.NE.AND UP0, UPT, UR23, 0x3, UPT ;  /* 0x000000031700788c */ /* 0x000fc8000bf05270 */
[----:B------:R-:W-:Y:S02]  /*33b0*/  USEL UR24, URZ, 0x1, UP0 ;  /* 0x000000013f187887 */ /* 0x000fe40008000000 */
[----:B------:R-:W-:Y:S02]  /*33c0*/  USEL UR23, UR23, URZ, UP0 ;  /* 0x0000003f17177287 */ /* 0x000fe40008000000 */
[----:B------:R-:W-:-:S12]  /*33d0*/  ULOP3.LUT UR24, UR4, UR24, URZ, 0x3c, !UPT ;  /* 0x0000001804187292 */ /* 0x000fd8000f8e3c3f */
.L_x_20:
[----:B------:R-:W-:-:S06]  /*33e0*/  UISETP.GE.AND UP0, UPT, UR19, 0x1, UPT ;  /* 0x000000011300788c */ /* 0x000fcc000bf06270 */
[----:B------:R-:W-:-:S13]  /*33f0*/  PLOP3.LUT P0, PT, PT, PT, UP0, 0x80, 0x0 ;  /* 0x000000000000781c */ /* 0x000fda0003f0f008 */
[----:B------:R-:W-:Y:S05]  /*3400*/  @!P0 BRA `(.L_x_26) ;  /* 0x0000001000dc8947 */ /* 0x000fea0003800000 */
[----:B------:R-:W-:Y:S01]  /*3410*/  UMOV UR25, UR19 ;  /* 0x0000001300197c82 */ /* 0x000fe20008000000 */
[----:B------:R-:W-:Y:S01]  /*3420*/  UMOV UR33, UR5 ;  /* 0x0000000500217c82 */ /* 0x000fe20008000000 */
[----:B------:R-:W-:-:S05]  /*3430*/  ULDC UR35, c[0x0][0x50c] ;  /* 0x0001430000237ab9 */ /* 0x000fca0000000800 */
.L_x_34:
[----:B------:R-:W-:-:S06]  /*3440*/  UISETP.NE.AND UP0, UPT, UR30, 0x3, UPT ;  /* 0x000000031e00788c */ /* 0x000fcc000bf05270 */
[----:B------:R-:W-:-:S13]  /*3450*/  PLOP3.LUT P1, PT, PT, PT, UP0, 0x80, 0x0 ;  /* 0x000000000000781c */ /* 0x000fda0003f2f008 */
[----:B-----5:R-:W-:Y:S05]  /*3460*/  @!P1 BRA `(.L_x_27) ;  /* 0x0000000000049947 */ /* 0x020fea0003800000 */
[----:B------:R-:W-:Y:S01]  /*3470*/  BPT.TRAP 0x1 ;  /* 0x000000040000795c */ /* 0x000fe20000300000 */
.L_x_27:
[----:B------:R-:W-:Y:S01]  /*3480*/  ULEA UR9, UR23, UR22, 0x3 ;  /* 0x0000001617097291 */ /* 0x000fe2000f8e183f */
[----:B------:R-:W-:-:S05]  /*3490*/  IMAD.U32 R229, RZ, RZ, UR24 ;  /* 0x00000018ffe57e24 */ /* 0x000fca000f8e00ff */
[----:B------:R-:W-:-:S04]  /*34a0*/  SHF.L.U32 R229, R229, 0x1f, RZ ;  /* 0x0000001fe5e57819 */ /* 0x000fc800000006ff */
[----:B------:R1:W2:Y:S01]  /*34b0*/  SYNCS.PHASECHK.TRANS64.TRYWAIT P0, [UR9], R229 ;  /* 0x000000e5ff0075a7 */ /* 0x0002a20008000149 */
[----:B------:R-:W-:Y:S05]  /*34c0*/  @!P1 BRA `(.L_x_28) ;  /* 0x0000000000049947 */ /* 0x000fea0003800000 */
[----:B------:R-:W-:Y:S01]  /*34d0*/  BPT.TRAP 0x1 ;  /* 0x000000040000795c */ /* 0x000fe20000300000 */
.L_x_28:
[----:B--2---:R-:W-:Y:S05]  /*34e0*/  @P0 BRA `(.L_x_29) ;  /* 0x0000000000080947 */ /* 0x004fea0003800000 */
[----:B------:R-:W2:Y:S02]  /*34f0*/  SYNCS.PHASECHK.TRANS64.TRYWAIT P0, [UR9], R229 ;  /* 0x000000e5ff0075a7 */ /* 0x000ea40008000149 */
[----:B--2---:R-:W-:Y:S05]  /*3500*/  @!P0 BRA `(.L_x_30) ;  /* 0x000000cc00d08947 */ /* 0x004fea0003800000 */
.L_x_29:
[----:B------:R-:W-:Y:S01]  /*3510*/  UIADD3 UR9, UR22, 0x100, URZ ;  /* 0x0000010016097890 */ /* 0x000fe2000fffe03f */
[----:B------:R-:W-:Y:S01]  /*3520*/  WARPGROUP.ARRIVE ;  /* 0x00000000000079c5 */ /* 0x000fe20000000000 */
[----:B------:R-:W-:Y:S02]  /*3530*/  UIADD3 UR10, UR22, 0x6100, URZ ;  /* 0x00006100160a7890 */ /* 0x000fe4000fffe03f */
[----:B------:R-:W-:Y:S02]  /*3540*/  USHF.R.U32.HI UR9, URZ, 0x4, UR9 ;  /* 0x000000043f097899 */ /* 0x000fe40008011609 */
[----:B------:R-:W-:Y:S02]  /*3550*/  USHF.R.U32.HI UR10, URZ, 0x4, UR10 ;  /* 0x000000043f0a7899 */ /* 0x000fe4000801160a */
[----:B------:R-:W-:Y:S02]  /*3560*/  UISETP.NE.AND UP0, UPT, UR7, URZ, UPT ;  /* 0x0000003f0700728c */ /* 0x000fe4000bf05270 */
[----:B------:R-:W-:-:S02]  /*3570*/  ULOP3.LUT UR9, UR9, 0x3fff, URZ, 0xc0, !UPT ;  /* 0x00003fff09097892 */ /* 0x000fc4000f8ec03f */
[----:B------:R-:W-:Y:S02]  /*3580*/  ULOP3.LUT UR10, UR10, 0x3fff, URZ, 0xc0, !UPT ;  /* 0x00003fff0a0a7892 */ /* 0x000fe4000f8ec03f */
[----:B------:R-:W-:Y:S02]  /*3590*/  USEL UR8, UR8, URZ, !UP0 ;  /* 0x0000003f08087287 */ /* 0x000fe4000c000000 */
[----:B------:R-:W-:Y:S02]  /*35a0*/  ULOP3.LUT UR7, UR9, 0x10000, URZ, 0xfc, !UPT ;  /* 0x0001000009077892 */ /* 0x000fe4000f8efc3f */
[----:B------:R-:W-:Y:S02]  /*35b0*/  ULOP3.LUT UR10, UR10, 0x10000, URZ, 0xfc, !UPT ;  /* 0x000100000a0a7892 */ /* 0x000fe4000f8efc3f */
[----:B------:R-:W-:Y:S02]  /*35c0*/  UISETP.NE.U32.AND UP0, UPT, UR8, URZ, UPT ;  /* 0x0000003f0800728c */ /* 0x000fe4000bf05070 */
[----:B------:R-:W-:-:S02]  /*35d0*/  ULEA UR7, UR23, UR7, 0x9 ;  /* 0x0000000717077291 */ /* 0x000fc4000f8e483f */
[----:B------:R-:W-:Y:S01]  /*35e0*/  ULEA UR34, UR23, UR10, 0xb ;  /* 0x0000000a17227291 */ /* 0x000fe2000f8e583f */
[----:B------:R-:W-:Y:S01]  /*35f0*/  UMOV UR9, 0x40000040 ;  /* 0x4000004000097882 */ /* 0x000fe20000000000 */
[----:B------:R-:W-:Y:S01]  /*3600*/  UMOV UR11, 0x40000040 ;  /* 0x40000040000b7882 */ /* 0x000fe20000000000 */
[----:B------:R-:W-:Y:S02]  /*3610*/  UIADD3 UR6, UR6, 0x4, URZ ;  /* 0x0000000406067890 */ /* 0x000fe4000fffe03f */
[----:B------:R-:W-:Y:S02]  /*3620*/  UMOV UR8, UR7 ;  /* 0x0000000700087c82 */ /* 0x000fe40008000000 */
[----:B------:R-:W-:Y:S02]  /*3630*/  UMOV UR10, UR34 ;  /* 0x00000022000a7c82 */ /* 0x000fe40008000000 */
[----:B------:R-:W-:Y:S01]  /*3640*/  QGMMA.64x256x32.F32.E4M3.E4M3 R24, gdesc[UR8], R24, UP0 ;  /* 0x03e00000081879f3 */ /* 0x000fe2000bf00818 */
[----:B------:R-:W-:-:S02]  /*3650*/  UIADD3 UR8, UR7, 0x2, URZ ;  /* 0x0000000207087890 */ /* 0x000fc4000fffe03f */
[----:B------:R-:W-:Y:S01]  /*3660*/  UIADD3 UR10, UR34, 0x2, URZ ;  /* 0x00000002220a7890 */ /* 0x000fe2000fffe03f */
[----:B------:R-:W-:Y:S01]  /*3670*/  UMOV UR9, 0x40000040 ;  /* 0x4000004000097882 */ /* 0x000fe20000000000 */
[----:B------:R-:W-:Y:S01]  /*3680*/  UMOV UR11, 0x40000040 ;  /* 0x40000040000b7882 */ /* 0x000fe20000000000 */
[----:B------:R-:W-:-:S15]  /*3690*/  UISETP.NE.AND UP0, UPT, UR6, UR35, UPT ;  /* 0x000000230600728c */ /* 0x000fde000bf05270 */
[----:B------:R-:W-:-:S07]  /*36a0*/  NOP ;  /* 0x0000000000007918 */ /* 0x000fce0000000000 */
[----:B------:R-:W-:Y:S01]  /*36b0*/  QGMMA.64x256x32.F32.E4M3.E4M3 R24, gdesc[UR8], R24 ;  /* 0x03e00000081879f3 */ /* 0x000fe20008700818 */
[----:B------:R-:W-:Y:S02]  /*36c0*/  UIADD3 UR8, UR7, 0x4, URZ ;  /* 0x0000000407087890 */ /* 0x000fe4000fffe03f */
[----:B------:R-:W-:Y:S01]  /*36d0*/  UIADD3 UR10, UR34, 0x4, URZ ;  /* 0x00000004220a7890 */ /* 0x000fe2000fffe03f */
[----:B------:R-:W-:Y:S01]  /*36e0*/  UMOV UR9, 0x40000040 ;  /* 0x4000004000097882 */ /* 0x000fe20000000000 */
[----:B------:R-:W-:-:S15]  /*36f0*/  UMOV UR11, 0x40000040 ;  /* 0x40000040000b7882 */ /* 0x000fde0000000000 */
[----:B------:R-:W-:-:S08]  /*3700*/  NOP ;  /* 0x0000000000007918 */ /* 0x000fd00000000000 */
[----:B------:R-:W-:Y:S01]  /*3710*/  QGMMA.64x256x32.F32.E4M3.E4M3 R24, gdesc[UR8], R24 ;  /* 0x03e00000081879f3 */ /* 0x000fe20008700818 */
[----:B------:R-:W-:Y:S02]  /*3720*/  UIADD3 UR8, UR7, 0x6, URZ ;  /* 0x0000000607087890 */ /* 0x000fe4000fffe03f */
[----:B------:R-:W-:Y:S01]  /*3730*/  UIADD3 UR10, UR34, 0x6, URZ ;  /* 0x00000006220a7890 */ /* 0x000fe2000fffe03f */
[----:B------:R-:W-:Y:S01]  /*3740*/  UMOV UR9, 0x40000040 ;  /* 0x4000004000097882 */ /* 0x000fe20000000000 */
[----:B------:R-:W-:Y:S01]  /*3750*/  UMOV UR11, 0x40000040 ;  /* 0x40000040000b7882 */ /* 0x000fe20000000000 */
[----:B------:R-:W-:-:S06]  /*3760*/  USEL UR7, URZ, 0x1, UP0 ;  /* 0x000000013f077887 */ /* 0x000fcc0008000000 */
[----:B------:R-:W-:-:S15]  /*3770*/  ISETP.NE.AND P0, PT, RZ, UR7, PT ;  /* 0x00000007ff007c0c */ /* 0x000fde000bf05270 */
[----:B------:R-:W-:-:S01]  /*3780*/  NOP ;  /* 0x0000000000007918 */ /* 0x000fc20000000000 */
[----:B------:R-:W-:Y:S03]  /*3790*/  QGMMA.64x256x32.F32.E4M3.E4M3 R24, gdesc[UR8], R24, gsb0 ;  /* 0x03e00000081879f3 */ /* 0x000fe60008000818 */
[----:B------:R-:W-:Y:S02]  /*37a0*/  WARPGROUP.DEPBAR.LE gsb0, 0x1 ;  /* 0x00008000000079c5 */ /* 0x000fe40000010100 */
[----:B------:R-:W-:Y:S05]  /*37b0*/  @!P0 BRA `(.L_x_31) ;  /* 0x0000000c00708947 */ /* 0x000fea0003800000 */
[----:B------:R-:W-:Y:S02]  /*37c0*/  WARPGROUP.DEPBAR.LE gsb0, 0x0 ;  /* 0x00008000000079c5 */ /* 0x000fe40000010000 */
[----:B-----5:R-:W-:-:S01]  /*37d0*/  FADD R227, R25, R227 ;  /* 0x000000e319e37221 */ /* 0x020fc20000000000 */
[----:B------:R-:W-:Y:S01]  /*37e0*/  FADD R226, R26, R226 ;  /* 0x000000e21ae27221 */ /* 0x000fe20000000000 */
[----:B------:R-:W-:-:S01]  /*37f0*/  FADD R225, R27, R225 ;  /* 0x000000e11be17221 */ /* 0x000fc20000000000 */
[----:B------:R-:W-:Y:S01]  /*3800*/  FADD R224, R28, R224 ;  /* 0x000000e01ce07221 */ /* 0x000fe20000000000 */
[----:B------:R-:W-:-:S01]  /*3810*/  FADD R223, R29, R223 ;  /* 0x000000df1ddf7221 */ /* 0x000fc20000000000 */
[----:B------:R2:W-:Y:S01]  /*3820*/  STL [R1+0xa0], R227 ;  /* 0x0000a0e301007387 */ /* 0x0005e20000100800 */
[----:B------:R-:W-:-:S01]  /*3830*/  FADD R222, R30, R222 ;  /* 0x000000de1ede7221 */ /* 0x000fc20000000000 */
[----:B------:R-:W-:Y:S01]  /*3840*/  FADD R221, R31, R221 ;  /* 0x000000dd1fdd7221 */ /* 0x000fe20000000000 */
[----:B------:R-:W-:-:S01]  /*3850*/  FADD R220, R32, R220 ;  /* 0x000000dc20dc7221 */ /* 0x000fc20000000000 */
[----:B------:R-:W-:Y:S01]  /*3860*/  FADD R219, R33, R219 ;  /* 0x000000db21db7221 */ /* 0x000fe20000000000 */
[----:B------:R-:W-:-:S01]  /*3870*/  FADD R218, R34, R218 ;  /* 0x000000da22da7221 */ /* 0x000fc20000000000 */
[----:B------:R-:W-:Y:S01]  /*3880*/  FADD R217, R35, R217 ;  /* 0x000000d923d97221 */ /* 0x000fe20000000000 */
[----:B------:R-:W-:-:S01]  /*3890*/  FADD R216, R36, R216 ;  /* 0x000000d824d87221 */ /* 0x000fc20000000000 */
[----:B------:R-:W-:Y:S01]  /*38a0*/  FADD R215, R37, R215 ;  /* 0x000000d725d77221 */ /* 0x000fe20000000000 */
[----:B------:R-:W-:-:S01]  /*38b0*/  FADD R214, R38, R214 ;  /* 0x000000d626d67221 */ /* 0x000fc20000000000 */
[----:B--2---:R-:W2:Y:S01]  /*38c0*/  LDL.LU R227, [R1+0x28] ;  /* 0x0000280001e37983 */ /* 0x004ea20000300800 */
[----:B------:R-:W-:-:S01]  /*38d0*/  FADD R213, R39, R213 ;  /* 0x000000d527d57221 */ /* 0x000fc20000000000 */
[----:B------:R-:W-:Y:S01]  /*38e0*/  FADD R212, R40, R212 ;  /* 0x000000d428d47221 */ /* 0x000fe20000000000 */
[----:B------:R-:W-:-:S01]  /*38f0*/  FADD R211, R41, R211 ;  /* 0x000000d329d37221 */ /* 0x000fc20000000000 */
[----:B------:R3:W-:Y:S01]  /*3900*/  STL [R1+0xa4], R226 ;  /* 0x0000a4e201007387 */ /* 0x0007e20000100800 */
[----:B------:R-:W-:-:S03]  /*3910*/  FADD R228, R24, R228 ;  /* 0x000000e418e47221 */ /* 0x000fc60000000000 */
[----:B---3--:R-:W3:Y:S04]  /*3920*/  LDL.LU R226, [R1+0x24] ;  /* 0x0000240001e27983 */ /* 0x008ee80000300800 */
[----:B------:R4:W-:Y:S04]  /*3930*/  STL [R1+0xa8], R225 ;  /* 0x0000a8e101007387 */ /* 0x0009e80000100800 */
[----:B----4-:R-:W4:Y:S04]  /*3940*/  LDL.LU R225, [R1+0x20] ;  /* 0x0000200001e17983 */ /* 0x010f280000300800 */
[----:B------:R0:W-:Y:S04]  /*3950*/  STL [R1+0xac], R224 ;  /* 0x0000ace001007387 */ /* 0x0001e80000100800 */
[----:B0-----:R-:W4:Y:S04]  /*3960*/  LDL.LU R224, [R1+0x1c] ;  /* 0x00001c0001e07983 */ /* 0x001f280000300800 */
        /* <DEDUP_REMOVED lines=13> */
[----:B0-----:R-:W4:Y:S04]  /*3a40*/  LDL.LU R217, [R1] ;  /* 0x0000000001d97983 */ /* 0x001f280000300800 */
[----:B------:R-:W-:Y:S04]  /*3a50*/  STL [R1+0xcc], R216 ;  /* 0x0000ccd801007387 */ /* 0x000fe80000100800 */
[----:B------:R-:W-:Y:S04]  /*3a60*/  STL [R1+0xd0], R215 ;  /* 0x0000d0d701007387 */ /* 0x000fe80000100800 */
[----:B------:R-:W-:Y:S04]  /*3a70*/  STL [R1+0xd4], R214 ;  /* 0x0000d4d601007387 */ /* 0x000fe80000100800 */
[----:B------:R-:W-:Y:S04]  /*3a80*/  STL [R1+0xd8], R213 ;  /* 0x0000d8d501007387 */ /* 0x000fe80000100800 */
[----:B------:R-:W-:Y:S04]  /*3a90*/  STL [R1+0xdc], R212 ;  /* 0x0000dcd401007387 */ /* 0x000fe80000100800 */
[----:B------:R0:W-:Y:S01]  /*3aa0*/  STL [R1+0xe0], R211 ;  /* 0x0000e0d301007387 */ /* 0x0001e20000100800 */
[----:B--2---:R-:W-:-:S01]  /*3ab0*/  FADD R227, R134, R227 ;  /* 0x000000e386e37221 */ /* 0x004fc20000000000 */
[----:B---3--:R-:W-:Y:S01]  /*3ac0*/  FADD R226, R133, R226 ;  /* 0x000000e285e27221 */ /* 0x008fe20000000000 */
[----:B----4-:R-:W-:-:S01]  /*3ad0*/  FADD R225, R132, R225 ;  /* 0x000000e184e17221 */ /* 0x010fc20000000000 */
[----:B------:R-:W-:Y:S01]  /*3ae0*/  FADD R224, R131, R224 ;  /* 0x000000e083e07221 */ /* 0x000fe20000000000 */
[----:B------:R-:W-:-:S01]  /*3af0*/  FADD R223, R130, R223 ;  /* 0x000000df82df7221 */ /* 0x000fc20000000000 */
[----:B------:R-:W-:Y:S01]  /*3b00*/  FADD R222, R129, R222 ;  /* 0x000000de81de7221 */ /* 0x000fe20000000000 */
[----:B------:R-:W-:-:S01]  /*3b10*/  FADD R221, R128, R221 ;  /* 0x000000dd80dd7221 */ /* 0x000fc20000000000 */
[----:B------:R-:W-:Y:S01]  /*3b20*/  FADD R220, R127, R220 ;  /* 0x000000dc7fdc7221 */ /* 0x000fe20000000000 */
[----:B------:R-:W-:-:S01]  /*3b30*/  FADD R219, R126, R219 ;  /* 0x000000db7edb7221 */ /* 0x000fc20000000000 */
[----:B------:R-:W-:Y:S01]  /*3b40*/  FADD R218, R125, R218 ;  /* 0x000000da7dda7221 */ /* 0x000fe20000000000 */
[----:B------:R-:W-:-:S05]  /*3b50*/  FADD R217, R124, R217 ;  /* 0x000000d97cd97221 */ /* 0x000fca0000000000 */
[----:B------:R2:W-:Y:S04]  /*3b60*/  STL [R1], R217 ;  /* 0x000000d901007387 */ /* 0x0005e80000100800 */
[----:B------:R3:W-:Y:S04]  /*3b70*/  STL [R1+0x4], R218 ;  /* 0x000004da01007387 */ /* 0x0007e80000100800 */
[----:B------:R4:W-:Y:S04]  /*3b80*/  STL [R1+0x8], R219 ;  /* 0x000008db01007387 */ /* 0x0009e80000100800 */
[----:B------:R1:W-:Y:S04]  /*3b90*/  STL [R1+0xc], R220 ;  /* 0x00000cdc01007387 */ /* 0x0003e80000100800 */
[----:B------:R1:W-:Y:S04]  /*3ba0*/  STL [R1+0x10], R221 ;  /* 0x000010dd01007387 */ /* 0x0003e80000100800 */
[----:B------:R1:W-:Y:S04]  /*3bb0*/  STL [R1+0x14], R222 ;  /* 0x000014de01007387 */ /* 0x0003e80000100800 */
[----:B------:R1:W-:Y:S04]  /*3bc0*/  STL [R1+0x18], R223 ;  /* 0x000018df01007387 */ /* 0x0003e80000100800 */
[----:B------:R1:W-:Y:S04]  /*3bd0*/  STL [R1+0x1c], R224 ;  /* 0x00001ce001007387 */ /* 0x0003e80000100800 */
[----:B0-----:R-:W4:Y:S04]  /*3be0*/  LDL.LU R211, [R1+0x2c] ;  /* 0x00002c0001d37983 */ /* 0x001f280000300800 */
[----:B------:R0:W-:Y:S04]  /*3bf0*/  STL [R1+0x20], R225 ;  /* 0x000020e101007387 */ /* 0x0001e80000100800 */
[----:B------:R-:W4:Y:S04]  /*3c00*/  LDL.LU R212, [R1+0x30] ;  /* 0x0000300001d47983 */ /* 0x000f280000300800 */
[----:B------:R0:W-:Y:S04]  /*3c10*/  STL [R1+0x24], R226 ;  /* 0x000024e201007387 */ /* 0x0001e80000100800 */
[----:B------:R-:W4:Y:S04]  /*3c20*/  LDL.LU R213, [R1+0x34] ;  /* 0x0000340001d57983 */ /* 0x000f280000300800 */
[----:B------:R0:W-:Y:S04]  /*3c30*/  STL [R1+0x28], R227 ;  /* 0x000028e301007387 */ /* 0x0001e80000100800 */
[----:B------:R-:W4:Y:S04]  /*3c40*/  LDL.LU R214, [R1+0x38] ;  /* 0x0000380001d67983 */ /* 0x000f280000300800 */
[----:B------:R-:W4:Y:S04]  /*3c50*/  LDL.LU R215, [R1+0x3c] ;  /* 0x00003c0001d77983 */ /* 0x000f280000300800 */
[----:B------:R-:W4:Y:S04]  /*3c60*/  LDL.LU R216, [R1+0x40] ;  /* 0x0000400001d87983 */ /* 0x000f280000300800 */
[----:B--2---:R-:W2:Y:S04]  /*3c70*/  LDL.LU R217, [R1+0x44] ;  /* 0x0000440001d97983 */ /* 0x004ea80000300800 */
[----:B---3--:R-:W3:Y:S04]  /*3c80*/  LDL.LU R218, [R1+0x48] ;  /* 0x0000480001da7983 */ /* 0x008ee80000300800 */
[----:B----4-:R-:W4:Y:S04]  /*3c90*/  LDL.LU R219, [R1+0x4c] ;  /* 0x00004c0001db7983 */ /* 0x010f280000300800 */
[----:B-1----:R-:W4:Y:S04]  /*3ca0*/  LDL.LU R220, [R1+0x50] ;  /* 0x0000500001dc7983 */ /* 0x002f280000300800 */
[----:B------:R-:W4:Y:S04]  /*3cb0*/  LDL.LU R221, [R1+0x54] ;  /* 0x0000540001dd7983 */ /* 0x000f280000300800 */
[----:B------:R-:W4:Y:S04]  /*3cc0*/  LDL.LU R222, [R1+0x58] ;  /* 0x0000580001de7983 */ /* 0x000f280000300800 */
[----:B------:R-:W4:Y:S04]  /*3cd0*/  LDL.LU R223, [R1+0x5c] ;  /* 0x00005c0001df7983 */ /* 0x000f280000300800 */
[----:B------:R-:W4:Y:S04]  /*3ce0*/  LDL.LU R224, [R1+0x60] ;  /* 0x0000600001e07983 */ /* 0x000f280000300800 */
[----:B0-----:R-:W4:Y:S04]  /*3cf0*/  LDL.LU R225, [R1+0x64] ;  /* 0x0000640001e17983 */ /* 0x001f280000300800 */
[----:B------:R-:W4:Y:S04]  /*3d00*/  LDL.LU R226, [R1+0x68] ;  /* 0x0000680001e27983 */ /* 0x000f280000300800 */
[----:B------:R-:W4:Y:S01]  /*3d10*/  LDL.LU R227, [R1+0x6c] ;  /* 0x00006c0001e37983 */ /* 0x000f220000300800 */
[----:B------:R-:W-:-:S05]  /*3d20*/  FADD R211, R135, R211 ;  /* 0x000000d387d37221 */ /* 0x000fca0000000000 */
[----:B------:R0:W-:Y:S01]  /*3d30*/  STL [R1+0x2c], R211 ;  /* 0x00002cd301007387 */ /* 0x0001e20000100800 */
[----:B------:R-:W-:-:S03]  /*3d40*/  FADD R212, R136, R212 ;  /* 0x000000d488d47221 */ /* 0x000fc60000000000 */
[----:B0-----:R0:W5:Y:S01]  /*3d50*/  LDL.LU R211, [R1+0xe0] ;  /* 0x0000e00001d37983 */ /* 0x0011620000300800 */
[----:B------:R-:W-:-:S03]  /*3d60*/  FADD R213, R137, R213 ;  /* 0x000000d589d57221 */ /* 0x000fc60000000000 */
[----:B------:R1:W-:Y:S01]  /*3d70*/  STL [R1+0x30], R212 ;  /* 0x000030d401007387 */ /* 0x0003e20000100800 */
[----:B------:R-:W-:-:S01]  /*3d80*/  FADD R214, R138, R214 ;  /* 0x000000d68ad67221 */ /* 0x000fc20000000000 */
[----:B------:R-:W-:Y:S02]  /*3d90*/  FADD R215, R139, R215 ;  /* 0x000000d78bd77221 */ /* 0x000fe40000000000 */
[----:B-1----:R0:W5:Y:S01]  /*3da0*/  LDL.LU R212, [R1+0xdc] ;  /* 0x0000dc0001d47983 */ /* 0x0021620000300800 */
[----:B------:R-:W-:-:S03]  /*3db0*/  FADD R216, R140, R216 ;  /* 0x000000d88cd87221 */ /* 0x000fc60000000000 */
[----:B------:R1:W-:Y:S01]  /*3dc0*/  STL [R1+0x34], R213 ;  /* 0x000034d501007387 */ /* 0x0003e20000100800 */
[----:B--2---:R-:W-:-:S03]  /*3dd0*/  FADD R217, R141, R217 ;  /* 0x000000d98dd97221 */ /* 0x004fc60000000000 */
[----:B-1----:R0:W5:Y:S01]  /*3de0*/  LDL.LU R213, [R1+0xd8] ;  /* 0x0000d80001d57983 */ /* 0x0021620000300800 */
[----:B---3--:R-:W-:-:S03]  /*3df0*/  FADD R218, R142, R218 ;  /* 0x000000da8eda7221 */ /* 0x008fc60000000000 */
[----:B------:R1:W-:Y:S01]  /*3e00*/  STL [R1+0x38], R214 ;  /* 0x000038d601007387 */ /* 0x0003e20000100800 */
[----:B----4-:R-:W-:-:S01]  /*3e10*/  FADD R219, R143, R219 ;  /* 0x000000db8fdb7221 */ /* 0x010fc20000000000 */
[----:B------:R-:W-:Y:S02]  /*3e20*/  FADD R220, R144, R220 ;  /* 0x000000dc90dc7221 */ /* 0x000fe40000000000 */
[----:B-1----:R0:W5:Y:S04]  /*3e30*/  LDL.LU R214, [R1+0xd4] ;  /* 0x0000d40001d67983 */ /* 0x0021680000300800 */
[----:B------:R1:W-:Y:S01]  /*3e40*/  STL [R1+0x3c], R215 ;  /* 0x00003cd701007387 */ /* 0x0003e20000100800 */
[----:B------:R-:W-:-:S01]  /*3e50*/  FADD R221, R145, R221 ;  /* 0x000000dd91dd7221 */ /* 0x000fc20000000000 */
[----:B------:R-:W-:-:S02]  /*3e60*/  FADD R222, R146, R222 ;  /* 0x000000de92de7221 */ /* 0x000fc40000000000 */
[----:B-1----:R0:W5:Y:S04]  /*3e70*/  LDL.LU R215, [R1+0xd0] ;  /* 0x0000d00001d77983 */ /* 0x0021680000300800 */
[----:B------:R1:W-:Y:S01]  /*3e80*/  STL [R1+0x40], R216 ;  /* 0x000040d801007387 */ /* 0x0003e20000100800 */
[----:B------:R-:W-:-:S03]  /*3e90*/  FADD R223, R147, R223 ;  /* 0x000000df93df7221 */ /* 0x000fc60000000000 */
        /* <DEDUP_REMOVED lines=13> */
[----:B------:R1:W-:Y:S04]  /*3f70*/  STL [R1+0x54], R221 ;  /* 0x000054dd01007387 */ /* 0x0003e80000100800 */
        /* <DEDUP_REMOVED lines=12> */
[----:B-1----:R0:W5:Y:S01]  /*4040*/  LDL.LU R227, [R1+0xa0] ;  /* 0x0000a00001e37983 */ /* 0x0021620000300800 */
        /* <DEDUP_REMOVED lines=82> */
[----:B0-----:R-:W-:-:S06]  /*4570*/  UMOV UR6, URZ ;  /* 0x0000003f00067c82 */ /* 0x001fcc0008000000 */
.L_x_31:
[----:B------:R-:W-:Y:S05]  /*4580*/  @!P1 BRA `(.L_x_32) ;  /* 0x0000000000049947 */ /* 0x000fea0003800000 */
[----:B------:R-:W-:Y:S01]  /*4590*/  BPT.TRAP 0x1 ;  /* 0x000000040000795c */ /* 0x000fe20000300000 */
.L_x_32:
[----:B------:R2:W-:Y:S04]  /*45a0*/  STL [R1+0xa4], R2 ;  /* 0x0000a40201007387 */ /* 0x0005e80000100800 */
[----:B--2---:R-:W2:Y:S04]  /*45b0*/  LDL R2, [R1+0x70] ;  /* 0x0000700001027983 */ /* 0x004ea80000100800 */
[----:B-----5:R3:W-:Y:S04]  /*45c0*/  STL [R1+0xa0], R0 ;  /* 0x0000a00001007387 */ /* 0x0207e80000100800 */
[----:B---3--:R-:W3:Y:S01]  /*45d0*/  LDL R0, [R1+0x78] ;  /* 0x0000780001007983 */ /* 0x008ee20000100800 */
[----:B-1----:R-:W-:Y:S01]  /*45e0*/  IMAD.U32 R229, RZ, RZ, UR33 ;  /* 0x00000021ffe57e24 */ /* 0x002fe2000f8e00ff */
[----:B--2---:R-:W-:-:S02]  /*45f0*/  ISETP.NE.AND P0, PT, R2, RZ, PT ;  /* 0x000000ff0200720c */ /* 0x004fc40003f05270 */
[----:B------:R1:W5:Y:S11]  /*4600*/  LDL.LU R2, [R1+0xa4] ;  /* 0x0000a40001027983 */ /* 0x0003760000300800 */
[----:B------:R-:W-:-:S05]  /*4610*/  @P0 LEA R229, R229, UR22, 0x3 ;  /* 0x00000016e5e50c11 */ /* 0x000fca000f8e18ff */
[----:B------:R-:W-:-:S05]  /*4620*/  @P0 VIADD R229, R229, 0x18 ;  /* 0x00000018e5e50836 */ /* 0x000fca0000000000 */
[----:B---3--:R-:W-:Y:S02]  /*4630*/  @P0 PRMT R229, R0, 0x654, R229 ;  /* 0x0000065400e50816 */ /* 0x008fe400000000e5 */
[----:B------:R1:W5:Y:S01]  /*4640*/  LDL.LU R0, [R1+0xa0] ;  /* 0x0000a00001007983 */ /* 0x0003620000300800 */
[----:B------:R-:W-:Y:S01]  /*4650*/  UISETP.GT.U32.AND UP0, UPT, UR15, 0x1, UPT ;  /* 0x000000010f00788c */ /* 0x000fe2000bf04070 */
[----:B------:R1:W-:Y:S05]  /*4660*/  @P0 SYNCS.ARRIVE.TRANS64.RED.A1T0 RZ, [R229+URZ], RZ ;  /* 0x000000ffe5ff09a7 */ /* 0x0003ea000810043f */
[----:B------:R-:W-:-:S13]  /*4670*/  PLOP3.LUT P0, PT, PT, PT, UP0, 0x80, 0x0 ;  /* 0x000000000000781c */ /* 0x000fda0003f0f008 */
[----:B-1----:R-:W-:Y:S05]  /*4680*/  @P0 BRA `(.L_x_33) ;  /* 0x0000000000040947 */ /* 0x002fea0003800000 */
[----:B------:R-:W-:Y:S01]  /*4690*/  BPT.TRAP 0x1 ;  /* 0x000000040000795c */ /* 0x000fe20000300000 */
.L_x_33:
[----:B------:R-:W-:Y:S02]  /*46a0*/  UISETP.GT.AND UP2, UPT, UR25, 0x1, UPT ;  /* 0x000000011900788c */ /* 0x000fe4000bf44270 */
[----:B------:R-:W-:Y:S02]  /*46b0*/  UIADD3 UR23, UR23, 0x1, URZ ;  /* 0x0000000117177890 */ /* 0x000fe4000fffe03f */
[----:B------:R-:W-:Y:S02]  /*46c0*/  UIADD3 UR33, UR33, 0x1, URZ ;  /* 0x0000000121217890 */ /* 0x000fe4000fffe03f */
[----:B------:R-:W-:Y:S01]  /*46d0*/  PLOP3.LUT P0, PT, PT, PT, UP2, 0x80, 0x0 ;  /* 0x000000000000781c */ /* 0x000fe20003f0f028 */
[----:B------:R-:W-:Y:S02]  /*46e0*/  UISETP.NE.AND UP0, UPT, UR23, 0x3, UPT ;  /* 0x000000031700788c */ /* 0x000fe4000bf05270 */
[----:B------:R-:W-:Y:S02]  /*46f0*/  UIADD3 UR9, UR25, -0x1, URZ ;  /* 0xffffffff19097890 */ /* 0x000fe4000fffe03f */
[----:B------:R-:W-:-:S02]  /*4700*/  USEL UR8, URZ, 0x1, UP0 ;  /* 0x000000013f087887 */ /* 0x000fc40008000000 */
[----:B------:R-:W-:Y:S02]  /*4710*/  UISETP.NE.AND UP1, UPT, UR33, 0x3, UPT ;  /* 0x000000032100788c */ /* 0x000fe4000bf25270 */
[----:B------:R-:W-:Y:S02]  /*4720*/  ULOP3.LUT UR24, UR24, UR8, URZ, 0x3c, !UPT ;  /* 0x0000000818187292 */ /* 0x000fe4000f8e3c3f */
[----:B------:R-:W-:Y:S02]  /*4730*/  USEL UR23, UR23, URZ, UP0 ;  /* 0x0000003f17177287 */ /* 0x000fe40008000000 */
[----:B------:R-:W-:Y:S01]  /*4740*/  USEL UR33, UR33, URZ, UP1 ;  /* 0x0000003f21217287 */ /* 0x000fe20008800000 */
[----:B------:R-:W-:Y:S01]  /*4750*/  UMOV UR8, 0x1 ;  /* 0x0000000100087882 */ /* 0x000fe20000000000 */
[----:B------:R-:W-:Y:S01]  /*4760*/  UMOV UR25, UR9 ;  /* 0x0000000900197c82 */ /* 0x000fe20008000000 */
[----:B------:R-:W-:Y:S09]  /*4770*/  @P0 BRA `(.L_x_34) ;  /* 0xffffffec00300947 */ /* 0x000ff2000383ffff */
.L_x_26:
[----:B------:R-:W-:-:S04]  /*4780*/  UISETP.NE.AND UP0, UPT, UR6, URZ, UPT ;  /* 0x0000003f0600728c */ /* 0x000fc8000bf05270 */
[----:B------:R-:W-:-:S06]  /*4790*/  USEL UR6, URZ, 0x1, !UP0 ;  /* 0x000000013f067887 */ /* 0x000fcc000c000000 */
[----:B------:R-:W-:-:S13]  /*47a0*/  ISETP.NE.AND P0, PT, RZ, UR6, PT ;  /* 0x00000006ff007c0c */ /* 0x000fda000bf05270 */
[----:B------:R-:W-:Y:S05]  /*47b0*/  @!P0 BRA `(.L_x_35) ;  /* 0x0000000c00c48947 */ /* 0x000fea0003800000 */
[----:B------:R-:W-:Y:S02]  /*47c0*/  WARPGROUP.DEPBAR.LE gsb0, 0x0 ;  /* 0x00008000000079c5 */ /* 0x000fe40000010000 */
[----:B-----5:R-:W-:Y:S01]  /*47d0*/  FADD R227, R25, R227 ;  /* 0x000000e319e37221 */ /* 0x020fe20000000000 */
[----:B------:R-:W-:-:S04]  /*47e0*/  FADD R228, R24, R228 ;  /* 0x000000e418e47221 */ /* 0x000fc80000000000 */
[----:B------:R1:W-:Y:S04]  /*47f0*/  STL [R1+0xa0], R227 ;  /* 0x0000a0e301007387 */ /* 0x0003e80000100800 */
[----:B-1----:R-:W2:Y:S04]  /*4800*/  LDL.LU R227, [R1+0x6c] ;  /* 0x00006c0001e37983 */ /* 0x002ea80000300800 */
[----:B--2---:R1:W-:Y:S04]  /*4810*/  STL [R1+0xa4], R227 ;  /* 0x0000a4e301007387 */ /* 0x0043e80000100800 */
        /* <DEDUP_REMOVED lines=52> */
[----:B-1----:R-:W2:Y:S01]  /*4b60*/  LDL.LU R227, [R1] ;  /* 0x0000000001e37983 */ /* 0x002ea20000300800 */
[----:B------:R-:W-:Y:S01]  /*4b70*/  FADD R226, R26, R226 ;  /* 0x000000e21ae27221 */ /* 0x000fe20000000000 */
        /* <DEDUP_REMOVED lines=97> */
[----:B--2---:R-:W-:-:S05]  /*5190*/  FADD R227, R124, R227 ;  /* 0x000000e37ce37221 */ /* 0x004fca0000000000 */
[----:B------:R1:W-:Y:S04]  /*51a0*/  STL [R1], R227 ;  /* 0x000000e301007387 */ /* 0x0003e80000100800 */
[----:B-1----:R-:W2:Y:S02]  /*51b0*/  LDL.LU R227, [R1+0x10c] ;  /* 0x00010c0001e37983 */ /* 0x002ea40000300800 */
[----:B--2---:R-:W-:-:S05]  /*51c0*/  FADD R227, R125, R227 ;  /* 0x000000e37de37221 */ /* 0x004fca0000000000 */
[----:B------:R1:W-:Y:S04]  /*51d0*/  STL [R1+0x4], R227 ;  /* 0x000004e301007387 */ /* 0x0003e80000100800 */
        /* <DEDUP_REMOVED lines=78> */
[----:B-1----:R1:W5:Y:S02]  /*56c0*/  LDL.LU R227, [R1+0xa0] ;  /* 0x0000a00001e37983 */ /* 0x0023640000300800 */
.L_x_35:
[----:B------:R-:W-:-:S04]  /*56d0*/  IMAD.U32 R229, RZ, RZ, UR26 ;  /* 0x0000001affe57e24 */ /* 0x000fc8000f8e00ff */
[----:B------:R2:W-:Y:S01]  /*56e0*/  SYNCS.ARRIVE.TRANS64.A1T0 RZ, [R229+UR28], RZ ;  /* 0x000000ffe5ff79a7 */ /* 0x0005e2000810001c */
[----:B------:R-:W-:Y:S02]  /*56f0*/  WARPGROUP.DEPBAR.LE gsb0, 0x0 ;  /* 0x00008000000079c5 */ /* 0x000fe40000010000 */
[----:B------:R-:W3:Y:S02]  /*5700*/  LDC R24, c[0x0][0x28c] ;  /* 0x0000a300ff187b82 */ /* 0x000ee40000000800 */
[----:B---3--:R-:W-:-:S13]  /*5710*/  ISETP.GE.AND P0, PT, R24, 0x1, PT ;  /* 0x000000011800780c */ /* 0x008fda0003f06270 */
[----:B--2---:R-:W-:Y:S05]  /*5720*/  @!P0 BRA `(.L_x_36) ;  /* 0x0000000000688947 */ /* 0x004fea0003800000 */
[----:B------:R-:W-:-:S06]  /*5730*/  UISETP.NE.AND UP0, UPT, UR30, 0x3, UPT ;  /* 0x000000031e00788c */ /* 0x000fcc000bf05270 */
[----:B------:R-:W-:-:S13]  /*5740*/  PLOP3.LUT P0, PT, PT, PT, UP0, 0x80, 0x0 ;  /* 0x000000000000781c */ /* 0x000fda0003f0f008 */
[----:B------:R-:W-:Y:S05]  /*5750*/  @!P0 BRA `(.L_x_37) ;  /* 0x0000000000048947 */ /* 0x000fea0003800000 */
[----:B------:R-:W-:Y:S01]  /*5760*/  BPT.TRAP 0x1 ;  /* 0x000000040000795c */ /* 0x000fe20000300000 */
.L_x_37:
[----:B-----5:R2:W-:Y:S04]  /*5770*/  STL [R1+0xa4], R2 ;  /* 0x0000a40201007387 */ /* 0x0205e80000100800 */
[----:B--2---:R-:W2:Y:S04]  /*5780*/  LDL R2, [R1+0x70] ;  /* 0x0000700001027983 */ /* 0x004ea80000100800 */
[----:B------:R3:W-:Y:S04]  /*5790*/  STL [R1+0xa0], R0 ;  /* 0x0000a00001007387 */ /* 0x0007e80000100800 */
[----:B---3--:R-:W3:Y:S01]  /*57a0*/  LDL R0, [R1+0x78] ;  /* 0x0000780001007983 */ /* 0x008ee20000100800 */
[----:B--2---:R-:W-:-:S03]  /*57b0*/  ISETP.NE.AND P0, PT, R2, RZ, PT ;  /* 0x000000ff0200720c */ /* 0x004fc60003f05270 */
[----:B------:R2:W5:Y:S10]  /*57c0*/  LDL.LU R2, [R1+0xa4] ;  /* 0x0000a40001027983 */ /* 0x0005740000300800 */
[----:B------:R-:W-:-:S05]  /*57d0*/  VOTEU.ANY UP0, P0 ;  /* 0x00000000003f7886 */ /* 0x000fca0000000100 */
[----:B------:R-:W-:-:S06]  /*57e0*/  @UP0 UIADD3 UR6, UR19, UR5, URZ ;  /* 0x0000000513060290 */ /* 0x000fcc000fffe03f */
[----:B------:R-:W-:Y:S02]  /*57f0*/  IMAD.U32 R24, RZ, RZ, UR6 ;  /* 0x00000006ff187e24 */ /* 0x000fe4000f8e00ff */
[----:B------:R-:W-:Y:S02]  /*5800*/  IMAD.U32 R27, RZ, RZ, UR6 ;  /* 0x00000006ff1b7e24 */ /* 0x000fe4000f8e00ff */
[----:B------:R-:W-:-:S05]  /*5810*/  @P0 IMAD.WIDE.U32 R24, R24, -0x55555555, RZ ;  /* 0xaaaaaaab18180825 */ /* 0x000fca00078e00ff */
[----:B------:R-:W-:-:S05]  /*5820*/  @P0 SHF.R.U32.HI R24, RZ, 0x1, R25 ;  /* 0x00000001ff180819 */ /* 0x000fca0000011619 */
[----:B------:R-:W-:-:S05]  /*5830*/  @P0 IMAD R24, R24, -0x3, R27 ;  /* 0xfffffffd18180824 */ /* 0x000fca00078e021b */
[----:B------:R-:W-:-:S05]  /*5840*/  @P0 LEA R24, R24, UR22, 0x3 ;  /* 0x0000001618180c11 */ /* 0x000fca000f8e18ff */
[----:B------:R-:W-:-:S05]  /*5850*/  @P0 VIADD R24, R24, 0x18 ;  /* 0x0000001818180836 */ /* 0x000fca0000000000 */
[----:B---3--:R-:W-:Y:S02]  /*5860*/  @P0 PRMT R24, R0, 0x654, R24 ;  /* 0x0000065400180816 */ /* 0x008fe40000000018 */
[----:B------:R2:W5:Y:S01]  /*5870*/  LDL.LU R0, [R1+0xa0] ;  /* 0x0000a00001007983 */ /* 0x0005620000300800 */
[----:B------:R-:W-:Y:S01]  /*5880*/  UISETP.GT.U32.AND UP0, UPT, UR15, 0x1, UPT ;  /* 0x000000010f00788c */ /* 0x000fe2000bf04070 */
[----:B------:R2:W-:Y:S05]  /*5890*/  @P0 SYNCS.ARRIVE.TRANS64.RED.A1T0 RZ, [R24+URZ], RZ ;  /* 0x000000ff18ff09a7 */ /* 0x0005ea000810043f */
[----:B------:R-:W-:-:S13]  /*58a0*/  PLOP3.LUT P0, PT, PT, PT, UP0, 0x80, 0x0 ;  /* 0x000000000000781c */ /* 0x000fda0003f0f008 */
[----:B--2---:R-:W-:Y:S05]  /*58b0*/  @P0 BRA `(.L_x_36) ;  /* 0x0000000000040947 */ /* 0x004fea0003800000 */
[----:B------:R-:W-:Y:S01]  /*58c0*/  BPT.TRAP 0x1 ;  /* 0x000000040000795c */ /* 0x000fe20000300000 */
.L_x_36:
[----:B-----5:R2:W-:Y:S01]  /*58d0*/  STL [R1+0xa0], R0 ;  /* 0x0000a00001007387 */ /* 0x0205e20000100800 */
[----:B------:R-:W-:Y:S01]  /*58e0*/  IMAD.U32 R24, RZ, RZ, UR27 ;  /* 0x0000001bff187e24 */ /* 0x000fe2000f8e00ff */
[----:B------:R-:W-:Y:S01]  /*58f0*/  UIADD3 UR5, UR29, UR5, URZ ;  /* 0x000000051d057290 */ /* 0x000fe2000fffe03f */
[----:B------:R-:W3:Y:S01]  /*5900*/  LDC R35, c[0x0][0x288] ;  /* 0x0000a200ff237b82 */ /* 0x000ee20000000800 */
[----:B--2---:R-:W2:Y:S02]  /*5910*/  LDL R0, [R1+0x8c] ;  /* 0x00008c0001007983 */ /* 0x004ea40000100800 */
[----:B------:R-:W-:Y:S01]  /*5920*/  SHF.L.U32 R24, R24, 0x1f, RZ ;  /* 0x0000001f18187819 */ /* 0x000fe200000006ff */
[----:B------:R-:W-:Y:S02]  /*5930*/  UISETP.GT.U32.AND UP0, UPT, UR5, 0x2, UPT ;  /* 0x000000020500788c */ /* 0x000fe4000bf04070 */
[----:B------:R-:W-:Y:S01]  /*5940*/  UISETP.GE.U32.AND UP1, UPT, UR29, 0x3, UPT ;  /* 0x000000031d00788c */ /* 0x000fe2000bf26070 */
[----:B------:R-:W4:Y:S01]  /*5950*/  SYNCS.PHASECHK.TRANS64.TRYWAIT P0, [UR18+0x8], R24 ;  /* 0x00000818ff0075a7 */ /* 0x000f220008000152 */
[----:B------:R-:W-:-:S02]  /*5960*/  UISETP.LT.U32.AND UP0, UPT, UR29, 0x3, UP0 ;  /* 0x000000031d00788c */ /* 0x000fc40008701070 */
[----:B------:R-:W-:Y:S02]  /*5970*/  UIMAD.WIDE.U32 UR6, UR5, -0x55555555, URZ ;  /* 0xaaaaaaab050678a5 */ /* 0x000fe4000f8e003f */
[----:B------:R-:W-:Y:S02]  /*5980*/  USEL UR8, URZ, 0x1, !UP0 ;  /* 0x000000013f087887 */ /* 0x000fe4000c000000 */
[----:B------:R-:W-:Y:S01]  /*5990*/  USHF.R.U32.HI UR6, URZ, 0x1, UR7 ;  /* 0x000000013f067899 */ /* 0x000fe20008011607 */
[----:B--2---:R-:W-:Y:S02]  /*59a0*/  IMAD.SHL.U32 R32, R0, 0x2, RZ ;  /* 0x0000000200207824 */ /* 0x004fe400078e00ff */
[----:B------:R2:W5:Y:S01]  /*59b0*/  LDL.LU R0, [R1+0xa0] ;  /* 0x0000a00001007983 */ /* 0x0005620000300800 */
[----:B------:R-:W-:Y:S02]  /*59c0*/  ULOP3.LUT UR4, UR4, UR8, URZ, 0x3c, !UPT ;  /* 0x0000000804047292 */ /* 0x000fe4000f8e3c3f */
[----:B------:R-:W-:Y:S01]  /*59d0*/  UIMAD UR5, UR6, -0x3, UR5 ;  /* 0xfffffffd060578a4 */ /* 0x000fe2000f8e0205 */
[----:B------:R-:W-:Y:S01]  /*59e0*/  SHF.R.S32.HI R33, RZ, 0x1f, R32 ;  /* 0x0000001fff217819 */ /* 0x000fe20000011420 */
[----:B------:R-:W-:Y:S01]  /*59f0*/  @UP1 ULOP3.LUT UR4, UR4, 0x1, UR6, 0x78, !UPT ;  /* 0x0000000104041892 */ /* 0x000fe2000f8e7806 */
[----:B---34-:R-:W-:Y:S11]  /*5a00*/  @!P0 BRA `(.L_x_38) ;  /* 0x000000a800b08947 */ /* 0x018ff60003800000 */
.L_x_323:
[----:B------:R4:W-:Y:S01]  /*5a10*/  STL [R1+0xa8], R3 ;  /* 0x0000a80301007387 */ /* 0x0009e20000100800 */
[----:B------:R-:W-:Y:S01]  /*5a20*/  ULDC.64 UR6, c[0x0][0x5d0] ;  /* 0x0001740000067ab9 */ /* 0x000fe20000000a00 */
[----:B------:R-:W-:Y:S02]  /*5a30*/  ULDC UR8, c[0x0][0x284] ;  /* 0x0000a10000087ab9 */ /* 0x000fe40000000800 */
[----:B----4-:R-:W4:Y:S04]  /*5a40*/  LDL.LU R3, [R1+0x88] ;  /* 0x0000880001037983 */ /* 0x010f280000300800 */
[----:B------:R0:W-:Y:S04]  /*5a50*/  STL [R1+0xa4], R2 ;  /* 0x0000a40201007387 */ /* 0x0001e80000100800 */
[----:B0-----:R-:W2:Y:S04]  /*5a60*/  LDL R2, [R1+0x84] ;  /* 0x0000840001027983 */ /* 0x001ea80000100800 */
[----:B-----5:R0:W-:Y:S04]  /*5a70*/  STL [R1+0xa0], R0 ;  /* 0x0000a00001007387 */ /* 0x0201e80000100800 */
[----:B0-----:R-:W3:Y:S01]  /*5a80*/  LDL R0, [R1+0x74] ;  /* 0x0000740001007983 */ /* 0x001ee20000100800 */
[----:B----4-:R-:W-:-:S03]  /*5a90*/  IMAD.SHL.U32 R37, R3, 0x100, RZ ;  /* 0x0000010003257824 */ /* 0x010fc600078e00ff */
[----:B------:R0:W5:Y:S01]  /*5aa0*/  LDL.LU R3, [R1+0xa8] ;  /* 0x0000a80001037983 */ /* 0x0001620000300800 */
[----:B--2---:R-:W-:-:S03]  /*5ab0*/  IMAD.SHL.U32 R34, R2, 0x40, RZ ;  /* 0x0000004002227824 */ /* 0x004fc600078e00ff */
[----:B------:R0:W5:Y:S01]  /*5ac0*/  LDL.LU R2, [R1+0xa4] ;  /* 0x0000a40001027983 */ /* 0x0001620000300800 */
[----:B---3--:R-:W-:Y:S01]  /*5ad0*/  SHF.R.S32.HI R38, RZ, 0x1f, R0 ;  /* 0x0000001fff267819 */ /* 0x008fe20000011400 */
[----:B------:R-:W-:-:S04]  /*5ae0*/  IMAD.WIDE.U32 R24, R0, UR6, R32 ;  /* 0x0000000600187c25 */ /* 0x000fc8000f8e0020 */
[----:B------:R-:W-:-:S04]  /*5af0*/  IMAD R26, R38, UR6, RZ ;  /* 0x00000006261a7c24 */ /* 0x000fc8000f8e02ff */
[----:B------:R-:W-:Y:S02]  /*5b00*/  IMAD R27, R0, UR7, R26 ;  /* 0x00000007001b7c24 */ /* 0x000fe4000f8e021a */
[----:B------:R0:W5:Y:S01]  /*5b10*/  LDL.LU R0, [R1+0xa0] ;  /* 0x0000a00001007983 */ /* 0x0001620000300800 */
[----:B------:R-:W-:-:S04]  /*5b20*/  ISETP.GE.AND P0, PT, R34, UR8, PT ;  /* 0x0000000822007c0c */ /* 0x000fc8000bf06270 */
[C---:B------:R-:W-:Y:S02]  /*5b30*/  ISETP.GE.OR P0, PT, R37.reuse, R35, P0 ;  /* 0x000000232500720c */ /* 0x040fe40000706670 */
[----:B------:R-:W-:Y:S02]  /*5b40*/  SHF.R.S32.HI R36, RZ, 0x1f, R37 ;  /* 0x0000001fff247819 */ /* 0x000fe40000011425 */
[----:B------:R-:W-:-:S04]  /*5b50*/  IADD3 R24, P1, R37, R24, RZ ;  /* 0x0000001825187210 */ /* 0x000fc80007f3e0ff */
[----:B------:R-:W-:-:S05]  /*5b60*/  IADD3.X R25, R36, R25, R27, P1, !PT ;  /* 0x0000001924197210 */ /* 0x000fca0000ffe41b */
[----:B0-----:R-:W-:Y:S05]  /*5b70*/  @P0 BRA `(.L_x_39) ;  /* 0x0000008c00d40947 */ /* 0x001fea0003800000 */
[----:B------:R0:W-:Y:S01]  /*5b80*/  STL.64 [R1+0xb0], R4 ;  /* 0x0000b00401007387 */ /* 0x0001e20000100a00 */
[----:B------:R-:W2:Y:S01]  /*5b90*/  LDC.64 R28, c[0x0][0x5c8] ;  /* 0x00017200ff1c7b82 */ /* 0x000ea20000000a00 */
[----:B------:R-:W-:Y:S02]  /*5ba0*/  ULDC.64 UR6, c[0x0][0x5c0] ;  /* 0x0001700000067ab9 */ /* 0x000fe40000000a00 */
[----:B0-----:R-:W3:Y:S04]  /*5bb0*/  LDL.64 R4, [R1+0x90] ;  /* 0x0000900001047983 */ /* 0x001ee80000100a00 */
[----:B-----5:R0:W-:Y:S04]  /*5bc0*/  STL [R1+0xa8], R3 ;  /* 0x0000a80301007387 */ /* 0x0201e80000100800 */
[----:B0-----:R-:W3:Y:S04]  /*5bd0*/  LDL.LU R3, [R1+0x84] ;  /* 0x0000840001037983 */ /* 0x001ee80000300800 */
[----:B------:R0:W-:Y:S04]  /*5be0*/  STL [R1+0xa4], R2 ;  /* 0x0000a40201007387 */ /* 0x0001e80000100800 */
[----:B0-----:R-:W4:Y:S04]  /*5bf0*/  LDL R2, [R1+0x8c] ;  /* 0x00008c0001027983 */ /* 0x001f280000100800 */
[----:B------:R0:W-:Y:S04]  /*5c00*/  STL [R1+0xa0], R0 ;  /* 0x0000a00001007387 */ /* 0x0001e80000100800 */
[----:B0-----:R-:W4:Y:S01]  /*5c10*/  LDL R0, [R1+0x98] ;  /* 0x0000980001007983 */ /* 0x001f220000100800 */
[----:B---3--:R-:W-:-:S03]  /*5c20*/  IMAD.WIDE R30, R3, 0x40, R4 ;  /* 0x00000040031e7825 */ /* 0x008fc600078e0204 */
[----:B------:R0:W5:Y:S01]  /*5c30*/  LDL.LU.64 R4, [R1+0xb0] ;  /* 0x0000b00001047983 */ /* 0x0001620000300a00 */
[-C--:B--2---:R-:W-:Y:S02]  /*5c40*/  IMAD R26, R31, R28.reuse, RZ ;  /* 0x0000001c1f1a7224 */ /* 0x084fe400078e02ff */
[C---:B------:R-:W-:Y:S01]  /*5c50*/  IMAD.WIDE.U32 R24, R30.reuse, R28, R24 ;  /* 0x0000001c1e187225 */ /* 0x040fe200078e0018 */
[----:B------:R0:W5:Y:S03]  /*5c60*/  LDL.LU R3, [R1+0xa8] ;  /* 0x0000a80001037983 */ /* 0x0001660000300800 */
[----:B------:R-:W-:Y:S01]  /*5c70*/  IMAD R27, R30, R29, R26 ;  /* 0x0000001d1e1b7224 */ /* 0x000fe200078e021a */
[----:B------:R-:W-:Y:S02]  /*5c80*/  LEA R26, P0, R28, R24, 0x3 ;  /* 0x000000181c1a7211 */ /* 0x000fe400078018ff */
[----:B------:R-:W-:Y:S01]  /*5c90*/  IADD3 R24, P1, R24, UR6, RZ ;  /* 0x0000000618187c10 */ /* 0x000fe2000ff3e0ff */
[----:B------:R-:W-:Y:S01]  /*5ca0*/  IMAD.IADD R27, R25, 0x1, R27 ;  /* 0x00000001191b7824 */ /* 0x000fe200078e021b */
[----:B------:R-:W-:-:S04]  /*5cb0*/  IADD3 R26, P3, R26, UR6, RZ ;  /* 0x000000061a1a7c10 */ /* 0x000fc8000ff7e0ff */
[----:B------:R-:W-:Y:S01]  /*5cc0*/  LEA.HI.X R29, R28, R27, R29, 0x3, P0 ;  /* 0x0000001b1c1d7211 */ /* 0x000fe200000f1c1d */
[----:B----4-:R-:W-:Y:S01]  /*5cd0*/  IMAD R28, R2, -0x2, R35 ;  /* 0xfffffffe021c7824 */ /* 0x010fe200078e0223 */
[----:B------:R-:W-:Y:S01]  /*5ce0*/  FSETP.NEU.AND P0, PT, RZ, UR31, PT ;  /* 0x0000001fff007c0b */ /* 0x000fe2000bf0d000 */
[----:B------:R0:W5:Y:S01]  /*5cf0*/  LDL.LU R2, [R1+0xa4] ;  /* 0x0000a40001027983 */ /* 0x0001620000300800 */
[----:B------:R-:W-:Y:S01]  /*5d00*/  IADD3.X R25, R27, UR7, RZ, P1, !PT ;  /* 0x000000071b197c10 */ /* 0x000fe20008ffe4ff */
[----:B------:R-:W-:Y:S01]  /*5d10*/  BSSY B0, `(.L_x_39) ;  /* 0x00008db000007945 */ /* 0x000fe20003800000 */
[----:B------:R-:W-:Y:S01]  /*5d20*/  IADD3.X R27, R29, UR7, RZ, P3, !PT ;  /* 0x000000071d1b7c10 */ /* 0x000fe20009ffe4ff */
[----:B------:R-:W-:Y:S02]  /*5d30*/  IMAD.IADD R39, R0, 0x1, -R34 ;  /* 0x0000000100277824 */ /* 0x000fe400078e0a22 */
[----:B------:R0:W5:Y:S01]  /*5d40*/  LDL.LU R0, [R1+0xa0] ;  /* 0x0000a00001007983 */ /* 0x0001620000300800 */
[----:B------:R-:W-:-:S05]  /*5d50*/  IMAD.IADD R34, R28, 0x1, -R37 ;  /* 0x000000011c227824 */ /* 0x000fca00078e0a25 */
[----:B------:R-:W-:Y:S05]  /*5d60*/  @!P0 BRA `(.L_x_40) ;  /* 0x0000006800dc8947 */ /* 0x000fea0003800000 */
[----:B-----5:R2:W-:Y:S01]  /*5d70*/  STL [R1+0xa0], R0 ;  /* 0x0000a00001007387 */ /* 0x0205e20000100800 */
[----:B------:R-:W-:Y:S01]  /*5d80*/  ULDC.64 UR6, c[0x0][0x5b8] ;  /* 0x00016e0000067ab9 */ /* 0x000fe20000000a00 */
[----:B------:R-:W-:Y:S02]  /*5d90*/  ULDC.64 UR8, c[0x0][0x5a8] ;  /* 0x00016a0000087ab9 */ /* 0x000fe40000000a00 */
[----:B--2---:R-:W2:Y:S01]  /*5da0*/  LDL.LU R0, [R1+0x74] ;  /* 0x0000740001007983 */ /* 0x004ea20000300800 */
[----:B------:R-:W-:Y:S01]  /*5db0*/  IMAD R28, R38, UR6, RZ ;  /* 0x00000006261c7c24 */ /* 0x000fe2000f8e02ff */
[----:B------:R-:W-:Y:S01]  /*5dc0*/  BSSY B1, `(.L_x_41) ;  /* 0x0000011000017945 */ /* 0x000fe20003800000 */
[----:B--2---:R-:W-:-:S04]  /*5dd0*/  IMAD.WIDE.U32 R32, R0, UR6, R32 ;  /* 0x0000000600207c25 */ /* 0x004fc8000f8e0020 */
[----:B------:R-:W-:Y:S01]  /*5de0*/  IMAD R29, R0, UR7, R28 ;  /* 0x00000007001d7c24 */ /* 0x000fe2000f8e021c */
[----:B------:R-:W-:Y:S01]  /*5df0*/  IADD3 R32, P0, R37, R32, RZ ;  /* 0x0000002025207210 */ /* 0x000fe20007f1e0ff */
[----:B------:R2:W5:Y:S01]  /*5e00*/  LDL.LU R0, [R1+0xa0] ;  /* 0x0000a00001007983 */ /* 0x0005620000300800 */
[----:B------:R-:W-:Y:S02]  /*5e10*/  ULDC.64 UR6, c[0x0][0x5b0] ;  /* 0x00016c0000067ab9 */ /* 0x000fe40000000a00 */
[----:B------:R-:W-:Y:S01]  /*5e20*/  IADD3.X R33, R36, R33, R29, P0, !PT ;  /* 0x0000002124217210 */ /* 0x000fe200007fe41d */
[----:B------:R-:W-:Y:S01]  /*5e30*/  IMAD R35, R31, UR6, RZ ;  /* 0x000000061f237c24 */ /* 0x000fe2000f8e02ff */
[----:B------:R-:W-:Y:S01]  /*5e40*/  ISETP.GE.AND P0, PT, R39, 0x1, PT ;  /* 0x000000012700780c */ /* 0x000fe20003f06270 */
[----:B------:R-:W-:-:S03]  /*5e50*/  IMAD.WIDE.U32 R28, R30, UR6, R32 ;  /* 0x000000061e1c7c25 */ /* 0x000fc6000f8e0020 */
[----:B------:R-:W-:Y:S01]  /*5e60*/  ISETP.LT.OR P4, PT, R34, 0x1, !P0 ;  /* 0x000000012200780c */ /* 0x000fe20004781670 */
[----:B------:R-:W-:Y:S01]  /*5e70*/  IMAD R35, R30, UR7, R35 ;  /* 0x000000071e237c24 */ /* 0x000fe2000f8e0223 */
[----:B------:R-:W-:-:S04]  /*5e80*/  IADD3 R28, P1, R28, UR8, RZ ;  /* 0x000000081c1c7c10 */ /* 0x000fc8000ff3e0ff */
[--C-:B------:R-:W-:Y:S02]  /*5e90*/  IADD3.X R29, R29, UR9, R35.reuse, P1, !PT ;  /* 0x000000091d1d7c10 */ /* 0x100fe40008ffe423 */
[----:B------:R-:W-:-:S05]  /*5ea0*/  PRMT R35, RZ, 0x7610, R35 ;  /* 0x00007610ff237816 */ /* 0x000fca0000000023 */
[----:B--2---:R-:W-:Y:S05]  /*5eb0*/  @P4 BRA `(.L_x_42) ;  /* 0x0000000000044947 */ /* 0x004fea0003800000 */
[----:B------:R2:W5:Y:S02]  /*5ec0*/  LDG.E.U8 R35, desc[UR20][R28.64] ;  /* 0x000000141c237981 */ /* 0x000564000c1e1100 */
.L_x_42:
[----:B------:R-:W-:Y:S05]  /*5ed0*/  BSYNC B1 ;  /* 0x0000000000017941 */ /* 0x000fea0003800000 */
.L_x_41:
[----:B-----5:R-:W-:Y:S01]  /*5ee0*/  LOP3.LUT R35, R35, 0xff, RZ, 0xc0, !PT ;  /* 0x000000ff23237812 */ /* 0x020fe200078ec0ff */
[----:B------:R-:W-:Y:S01]  /*5ef0*/  BSSY B1, `(.L_x_43) ;  /* 0x000000b000017945 */ /* 0x000fe20003800000 */
[----:B------:R-:W-:Y:S02]  /*5f00*/  ISETP.LT.OR P3, PT, R34, 0x2, !P0 ;  /* 0x000000022200780c */ /* 0x000fe40004761670 */
[----:B------:R-:W-:-:S05]  /*5f10*/  F2FP.F16.E4M3.UNPACK_B R35, R35 ;  /* 0x00000023ff23723e */ /* 0x000fca00020006ff */
[----:B------:R-:W-:-:S05]  /*5f20*/  HADD2.F32 R35, -RZ, R35.H0_H0 ;  /* 0x20000023ff237230 */ /* 0x000fca0000004100 */
[----:B------:R-:W-:-:S04]  /*5f30*/  FMUL R35, R35, UR31 ;  /* 0x0000001f23237c20 */ /* 0x000fc80008400000 */
[----:B------:R-:W-:-:S05]  /*5f40*/  FFMA R35, R228, UR32, R35 ;  /* 0x00000020e4237c23 */ /* 0x000fca0008000023 */
[----:B------:R-:W-:Y:S02]  /*5f50*/  F2FP.SATFINITE.E4M3.F32.PACK_AB_MERGE_C R37, RZ, R35, RZ ;  /* 0x00000023ff25723e */ /* 0x000fe400048070ff */
[----:B------:R-:W-:-:S03]  /*5f60*/  PRMT R35, RZ, 0x7610, R35 ;  /* 0x00007610ff237816 */ /* 0x000fc60000000023 */
[----:B------:R3:W-:Y:S01]  /*5f70*/  @!P4 STG.E.U8 desc[UR20][R24.64], R37 ;  /* 0x000000251800c986 */ /* 0x0007e2000c101114 */
[----:B------:R-:W-:Y:S05]  /*5f80*/  @P3 BRA `(.L_x_44) ;  /* 0x0000000000043947 */ /* 0x000fea0003800000 */
[----:B------:R4:W5:Y:S02]  /*5f90*/  LDG.E.U8 R35, desc[UR20][R28.64+0x1] ;  /* 0x000001141c237981 */ /* 0x000964000c1e1100 */
.L_x_44:
[----:B------:R-:W-:Y:S05]  /*5fa0*/  BSYNC B1 ;  /* 0x0000000000017941 */ /* 0x000fea0003800000 */
.L_x_43:
[----:B-----5:R-:W-:Y:S01]  /*5fb0*/  LOP3.LUT R35, R35, 0xff, RZ, 0xc0, !PT ;  /* 0x000000ff23237812 */ /* 0x020fe200078ec0ff */
[----:B------:R-:W-:Y:S01]  /*5fc0*/  BSSY B1, `(.L_x_45) ;  /* 0x0000013000017945 */ /* 0x000fe20003800000 */
[----:B---3--:R-:W-:Y:S02]  /*5fd0*/  IADD3 R37, P1, R30, 0x8, RZ ;  /* 0x000000081e257810 */ /* 0x008fe40007f3e0ff */
[----:B------:R-:W-:-:S03]  /*5fe0*/  F2FP.F16.E4M3.UNPACK_B R35, R35 ;  /* 0x00000023ff23723e */ /* 0x000fc600020006ff */
[----:B------:R-:W-:Y:S01]  /*5ff0*/  IMAD.X R31, RZ, RZ, R31, P1 ;  /* 0x000000ffff1f7224 */ /* 0x000fe200008e061f */
[----:B------:R-:W-:Y:S01]  /*6000*/  ISETP.GE.AND P1, PT, R39, 0x9, PT ;  /* 0x000000092700780c */ /* 0x000fe20003f26270 */
[----:B------:R-:W-:Y:S02]  /*6010*/  HADD2.F32 R35, -RZ, R35.H0_H0 ;  /* 0x20000023ff237230 */ /* 0x000fe40000004100 */
[----:B------:R-:W-:Y:S01]  /*6020*/  IMAD R36, R31, UR6, RZ ;  /* 0x000000061f247c24 */ /* 0x000fe2000f8e02ff */
[----:B------:R-:W-:Y:S01]  /*6030*/  ISETP.LT.OR P5, PT, R34, 0x1, !P1 ;  /* 0x000000012200780c */ /* 0x000fe20004fa1670 */
[----:B------:R-:W-:-:S04]  /*6040*/  IMAD.WIDE.U32 R32, R37, UR6, R32 ;  /* 0x0000000625207c25 */ /* 0x000fc8000f8e0020 */
[----:B------:R-:W-:Y:S01]  /*6050*/  FMUL R30, R35, UR31 ;  /* 0x0000001f231e7c20 */ /* 0x000fe20008400000 */
[----:B------:R-:W-:-:S03]  /*6060*/  IMAD R37, R37, UR7, R36 ;  /* 0x0000000725257c24 */ /* 0x000fc6000f8e0224 */
[----:B------:R-:W-:Y:S01]  /*6070*/  FFMA R227, R227, UR32, R30 ;  /* 0x00000020e3e37c23 */ /* 0x000fe2000800001e */
[----:B------:R-:W-:Y:S02]  /*6080*/  IADD3 R30, P4, R32, UR8, RZ ;  /* 0x00000008201e7c10 */ /* 0x000fe4000ff9e0ff */
[----:B------:R-:W-:Y:S02]  /*6090*/  PRMT R32, RZ, 0x7610, R32 ;  /* 0x00007610ff207816 */ /* 0x000fe40000000020 */
[----:B------:R-:W-:Y:S02]  /*60a0*/  F2FP.SATFINITE.E4M3.F32.PACK_AB_MERGE_C R227, RZ, R227, RZ ;  /* 0x000000e3ffe3723e */ /* 0x000fe400048070ff */
[----:B------:R-:W-:-:S03]  /*60b0*/  IADD3.X R31, R33, UR9, R37, P4, !PT ;  /* 0x00000009211f7c10 */ /* 0x000fc6000a7fe425 */
[----:B------:R3:W-:Y:S01]  /*60c0*/  @!P3 STG.E.U8 desc[UR20][R24.64+0x1], R227 ;  /* 0x000001e31800b986 */ /* 0x0007e2000c101114 */
[----:B------:R-:W-:Y:S05]  /*60d0*/  @P5 BRA `(.L_x_46) ;  /* 0x0000000000045947 */ /* 0x000fea0003800000 */
[----:B------:R0:W5:Y:S02]  /*60e0*/  LDG.E.U8 R32, desc[UR20][R30.64] ;  /* 0x000000141e207981 */ /* 0x000164000c1e1100 */
.L_x_46:
[----:B------:R-:W-:Y:S05]  /*60f0*/  BSYNC B1 ;  /* 0x0000000000017941 */ /* 0x000fea0003800000 */
.L_x_45:
[----:B-----5:R-:W-:Y:S01]  /*6100*/  LOP3.LUT R32, R32, 0xff, RZ, 0xc0, !PT ;  /* 0x000000ff20207812 */ /* 0x020fe200078ec0ff */
[----:B------:R-:W-:Y:S01]  /*6110*/  BSSY B1, `(.L_x_47) ;  /* 0x000000b000017945 */ /* 0x000fe20003800000 */
[----:B------:R-:W-:Y:S02]  /*6120*/  ISETP.LT.OR P3, PT, R34, 0x2, !P1 ;  /* 0x000000022200780c */ /* 0x000fe40004f61670 */
[----:B------:R-:W-:-:S05]  /*6130*/  F2FP.F16.E4M3.UNPACK_B R32, R32 ;  /* 0x00000020ff20723e */ /* 0x000fca00020006ff */
[----:B------:R-:W-:-:S05]  /*6140*/  HADD2.F32 R32, -RZ, R32.H0_H0 ;  /* 0x20000020ff207230 */ /* 0x000fca0000004100 */
[----:B------:R-:W-:Y:S01]  /*6150*/  FMUL R33, R32, UR31 ;  /* 0x0000001f20217c20 */ /* 0x000fe20008400000 */
[----:B------:R-:W-:-:S03]  /*6160*/  PRMT R32, RZ, 0x7610, R32 ;  /* 0x00007610ff207816 */ /* 0x000fc60000000020 */
[----:B------:R-:W-:-:S05]  /*6170*/  FFMA R33, R226, UR32, R33 ;  /* 0x00000020e2217c23 */ /* 0x000fca0008000021 */
[----:B------:R-:W-:-:S05]  /*6180*/  F2FP.SATFINITE.E4M3.F32.PACK_AB_MERGE_C R33, RZ, R33, RZ ;  /* 0x00000021ff21723e */ /* 0x000fca00048070ff */
[----:B------:R0:W-:Y:S01]  /*6190*/  @!P5 STG.E.U8 desc[UR20][R26.64], R33 ;  /* 0x000000211a00d986 */ /* 0x0001e2000c101114 */
[----:B------:R-:W-:Y:S05]  /*61a0*/  @P3 BRA `(.L_x_48) ;  /* 0x0000000000043947 */ /* 0x000fea0003800000 */
[----:B------:R0:W5:Y:S02]  /*61b0*/  LDG.E.U8 R32, desc[UR20][R30.64+0x1] ;  /* 0x000001141e207981 */ /* 0x000164000c1e1100 */
.L_x_48:
[----:B------:R-:W-:Y:S05]  /*61c0*/  BSYNC B1 ;  /* 0x0000000000017941 */ /* 0x000fea0003800000 */
.L_x_47:
[----:B-----5:R-:W-:Y:S01]  /*61d0*/  LOP3.LUT R32, R32, 0xff, RZ, 0xc0, !PT ;  /* 0x000000ff20207812 */ /* 0x020fe200078ec0ff */
[----:B------:R-:W-:Y:S01]  /*61e0*/  BSSY B1, `(.L_x_49) ;  /* 0x000000b000017945 */ /* 0x000fe20003800000 */
[----:B------:R-:W-:Y:S02]  /*61f0*/  ISETP.LT.OR P4, PT, R34, 0x9, !P0 ;  /* 0x000000092200780c */ /* 0x000fe40004781670 */
[----:B------:R-:W-:-:S05]  /*6200*/  F2FP.F16.E4M3.UNPACK_B R32, R32 ;  /* 0x00000020ff20723e */ /* 0x000fca00020006ff */
[----:B------:R-:W-:-:S05]  /*6210*/  HADD2.F32 R32, -RZ, R32.H0_H0 ;  /* 0x20000020ff207230 */ /* 0x000fca0000004100 */
[----:B------:R-:W-:-:S04]  /*6220*/  FMUL R32, R32, UR31 ;  /* 0x0000001f20207c20 */ /* 0x000fc80008400000 */
[----:B------:R-:W-:-:S05]  /*6230*/  FFMA R32, R225, UR32, R32 ;  /* 0x00000020e1207c23 */ /* 0x000fca0008000020 */
[----:B0-----:R-:W-:Y:S02]  /*6240*/  F2FP.SATFINITE.E4M3.F32.PACK_AB_MERGE_C R33, RZ, R32, RZ ;  /* 0x00000020ff21723e */ /* 0x001fe400048070ff */
[----:B------:R-:W-:-:S03]  /*6250*/  PRMT R32, RZ, 0x7610, R32 ;  /* 0x00007610ff207816 */ /* 0x000fc60000000020 */
[----:B------:R0:W-:Y:S01]  /*6260*/  @!P3 STG.E.U8 desc[UR20][R26.64+0x1], R33 ;  /* 0x000001211a00b986 */ /* 0x0001e2000c101114 */
[----:B------:R-:W-:Y:S05]  /*6270*/  @P4 BRA `(.L_x_50) ;  /* 0x0000000000044947 */ /* 0x000fea0003800000 */
[----:B------:R0:W5:Y:S02]  /*6280*/  LDG.E.U8 R32, desc[UR20][R28.64+0x8] ;  /* 0x000008141c207981 */ /* 0x000164000c1e1100 */
.L_x_50:
[----:B------:R-:W-:Y:S05]  /*6290*/  BSYNC B1 ;  /* 0x0000000000017941 */ /* 0x000fea0003800000 */
.L_x_49:
[----:B-----5:R-:W-:Y:S01]  /*62a0*/  LOP3.LUT R32, R32, 0xff, RZ, 0xc0, !PT ;  /* 0x000000ff20207812 */ /* 0x020fe200078ec0ff */
[----:B------:R-:W-:Y:S01]  /*62b0*/  BSSY B1, `(.L_x_51) ;  /* 0x000000b000017945 */ /* 0x000fe20003800000 */
[----:B------:R-:W-:Y:S02]  /*62c0*/  ISETP.LT.OR P3, PT, R34, 0xa, !P0 ;  /* 0x0000000a2200780c */ /* 0x000fe40004761670 */
[----:B------:R-:W-:-:S05]  /*62d0*/  F2FP.F16.E4M3.UNPACK_B R32, R32 ;  /* 0x00000020ff20723e */ /* 0x000fca00020006ff */
[----:B------:R-:W-:-:S05]  /*62e0*/  HADD2.F32 R32, -RZ, R32.H0_H0 ;  /* 0x20000020ff207230 */ /* 0x000fca0000004100 */
[----:B0-----:R-:W-:Y:S01]  /*62f0*/  FMUL R33, R32, UR31 ;  /* 0x0000001f20217c20 */ /* 0x001fe20008400000 */
[----:B------:R-:W-:-:S03]  /*6300*/  PRMT R32, RZ, 0x7610, R32 ;  /* 0x00007610ff207816 */ /* 0x000fc60000000020 */
[----:B------:R-:W-:-:S05]  /*6310*/  FFMA R33, R224, UR32, R33 ;  /* 0x00000020e0217c23 */ /* 0x000fca0008000021 */
[----:B------:R-:W-:-:S05]  /*6320*/  F2FP.SATFINITE.E4M3.F32.PACK_AB_MERGE_C R33, RZ, R33, RZ ;  /* 0x00000021ff21723e */ /* 0x000fca00048070ff */
[----:B------:R0:W-:Y:S01]  /*6330*/  @!P4 STG.E.U8 desc[UR20][R24.64+0x8], R33 ;  /* 0x000008211800c986 */ /* 0x0001e2000c101114 */
[----:B------:R-:W-:Y:S05]  /*6340*/  @P3 BRA `(.L_x_52) ;  /* 0x0000000000043947 */ /* 0x000fea0003800000 */
[----:B------:R0:W5:Y:S02]  /*6350*/  LDG.E.U8 R32, desc[UR20][R28.64+0x9] ;  /* 0x000009141c207981 */ /* 0x000164000c1e1100 */
.L_x_52:
[----:B------:R-:W-:Y:S05]  /*6360*/  BSYNC B1 ;  /* 0x0000000000017941 */ /* 0x000fea0003800000 */
.L_x_51:
        /* <DEDUP_REMOVED lines=12> */
.L_x_54:
[----:B------:R-:W-:Y:S05]  /*6430*/  BSYNC B1 ;  /* 0x0000000000017941 */ /* 0x000fea0003800000 */
.L_x_53:
        /* <DEDUP_REMOVED lines=12> */
.L_x_56:
[----:B------:R-:W-:Y:S05]  /*6500*/  BSYNC B1 ;  /* 0x0000000000017941 */ /* 0x000fea0003800000 */
.L_x_55:
        /* <DEDUP_REMOVED lines=12> */
.L_x_58:
[----:B------:R-:W-:Y:S05]  /*65d0*/  BSYNC B1 ;  /* 0x0000000000017941 */ /* 0x000fea0003800000 */
.L_x_57:
        /* <DEDUP_REMOVED lines=12> */
.L_x_60:
[----:B------:R-:W-:Y:S05]  /*66a0*/  BSYNC B1 ;  /* 0x0000000000017941 */ /* 0x000fea0003800000 */
.L_x_59:
        /* <DEDUP_REMOVED lines=12> */
.L_x_62:
[----:B------:R-:W-:Y:S05]  /*6770*/  BSYNC B1 ;  /* 0x0000000000017941 */ /* 0x000fea0003800000 */
.L_x_61:
        /* <DEDUP_REMOVED lines=12> */
.L_x_64:
[----:B------:R-:W-:Y:S05]  /*6840*/  BSYNC B1 ;  /* 0x0000000000017941 */ /* 0x000fea0003800000 */
.L_x_63:
        /* <DEDUP_REMOVED lines=12> */
.L_x_66:
[----:B------:R-:W-:Y:S05]  /*6910*/  BSYNC B1 ;  /* 0x0000000000017941 */ /* 0x000fea0003800000 */
.L_x_65:
        /* <DEDUP_REMOVED lines=12> */
.L_x_68:
[----:B------:R-:W-:Y:S05]  /*69e0*/  BSYNC B1 ;  /* 0x0000000000017941 */ /* 0x000fea0003800000 */
.L_x_67:
        /* <DEDUP_REMOVED lines=12> */
.L_x_70:
[----:B------:R-:W-:Y:S05]  /*6ab0*/  BSYNC B1 ;  /* 0x0000000000017941 */ /* 0x000fea0003800000 */
.L_x_69:
        /* <DEDUP_REMOVED lines=12> */
.L_x_72:
[----:B------:R-:W-:Y:S05]  /*6b80*/  BSYNC B1 ;  /* 0x0000000000017941 */ /* 0x000fea0003800000 */
.L_x_71:
        /* <DEDUP_REMOVED lines=12> */
.L_x_74:
[----:B------:R-:W-:Y:S05]  /*6c50*/  BSYNC B1 ;  /* 0x0000000000017941 */ /* 0x000fea0003800000 */
.L_x_73:
        /* <DEDUP_REMOVED lines=12> */
.L_x_76:
[----:B------:R-:W-:Y:S05]  /*6d20*/  BSYNC B1 ;  /* 0x0000000000017941 */ /* 0x000fea0003800000 */
.L_x_75:
        /* <DEDUP_REMOVED lines=12> */
.L_x_78:
[----:B------:R-:W-:Y:S05]  /*6df0*/  BSYNC B1 ;  /* 0x0000000000017941 */ /* 0x000fea0003800000 */
.L_x_77:
        /* <DEDUP_REMOVED lines=12> */
.L_x_80:
[----:B------:R-:W-:Y:S05]  /*6ec0*/  BSYNC B1 ;  /* 0x0000000000017941 */ /* 0x000fea0003800000 */
.L_x_79:
        /* <DEDUP_REMOVED lines=12> */
.L_x_82:
[----:B------:R-:W-:Y:S05]  /*6f90*/  BSYNC B1 ;  /* 0x0000000000017941 */ /* 0x000fea0003800000 */
.L_x_81:
        /* <DEDUP_REMOVED lines=12> */
.L_x_84:
[----:B------:R-:W-:Y:S05]  /*7060*/  BSYNC B1 ;  /* 0x0000000000017941 */ /* 0x000fea0003800000 */
.L_x_83:
        /* <DEDUP_REMOVED lines=12> */
.L_x_86:
[----:B------:R-:W-:Y:S05]  /*7130*/  BSYNC B1 ;  /* 0x0000000000017941 */ /* 0x000fea0003800000 */
.L_x_85:
        /* <DEDUP_REMOVED lines=12> */
.L_x_88:
[----:B------:R-:W-:Y:S05]  /*7200*/  BSYNC B1 ;  /* 0x0000000000017941 */ /* 0x000fea0003800000 */
.L_x_87:
        /* <DEDUP_REMOVED lines=12> */
.L_x_90:
[----:B------:R-:W-:Y:S05]  /*72d0*/  BSYNC B1 ;  /* 0x0000000000017941 */ /* 0x000fea0003800000 */
.L_x_89:
        /* <DEDUP_REMOVED lines=12> */
.L_x_92:
[----:B------:R-:W-:Y:S05]  /*73a0*/  BSYNC B1 ;  /* 0x0000000000017941 */ /* 0x000fea0003800000 */
.L_x_91:
        /* <DEDUP_REMOVED lines=12> */
.L_x_94:
[----:B------:R-:W-:Y:S05]  /*7470*/  BSYNC B1 ;  /* 0x0000000000017941 */ /* 0x000fea0003800000 */
.L_x_93:
        /* <DEDUP_REMOVED lines=12> */
.L_x_96:
[----:B------:R-:W-:Y:S05]  /*7540*/  BSYNC B1 ;  /* 0x0000000000017941 */ /* 0x000fea0003800000 */
.L_x_95:
        /* <DEDUP_REMOVED lines=12> */
.L_x_98:
[----:B------:R-:W-:Y:S05]  /*7610*/  BSYNC B1 ;  /* 0x0000000000017941 */ /* 0x000fea0003800000 */
.L_x_97:
        /* <DEDUP_REMOVED lines=12> */
.L_x_100:
[----:B------:R-:W-:Y:S05]  /*76e0*/  BSYNC B1 ;  /* 0x0000000000017941 */ /* 0x000fea0003800000 */
.L_x_99:
        /* <DEDUP_REMOVED lines=12> */
.L_x_102:
[----:B------:R-:W-:Y:S05]  /*77b0*/  BSYNC B1 ;  /* 0x0000000000017941 */ /* 0x000fea0003800000 */
.L_x_101:
        /* <DEDUP_REMOVED lines=12> */
.L_x_104:
[----:B------:R-:W-:Y:S05]  /*7880*/  BSYNC B1 ;  /* 0x0000000000017941 */ /* 0x000fea0003800000 */
.L_x_103:
        /* <DEDUP_REMOVED lines=12> */
.L_x_106:
[----:B------:R-:W-:Y:S05]  /*7950*/  BSYNC B1 ;  /* 0x0000000000017941 */ /* 0x000fea0003800000 */
.L_x_105:
        /* <DEDUP_REMOVED lines=12> */
.L_x_108:
[----:B------:R-:W-:Y:S05]  /*7a20*/  BSYNC B1 ;  /* 0x0000000000017941 */ /* 0x000fea0003800000 */
.L_x_107:
        /* <DEDUP_REMOVED lines=12> */
.L_x_110:
[----:B------:R-:W-:Y:S05]  /*7af0*/  BSYNC B1 ;  /* 0x0000000000017941 */ /* 0x000fea0003800000 */
.L_x_109:
        /* <DEDUP_REMOVED lines=12> */
.L_x_112:
[----:B------:R-:W-:Y:S05]  /*7bc0*/  BSYNC B1 ;  /* 0x0000000000017941 */ /* 0x000fea0003800000 */
.L_x_111:
        /* <DEDUP_REMOVED lines=12> */
.L_x_114:
[----:B------:R-:W-:Y:S05]  /*7c90*/  BSYNC B1 ;  /* 0x0000000000017941 */ /* 0x000fea0003800000 */
.L_x_113:
        /* <DEDUP_REMOVED lines=12> */
.L_x_116:
[----:B------:R-:W-:Y:S05]  /*7d60*/  BSYNC B1 ;  /* 0x0000000000017941 */ /* 0x000fea0003800000 */
.L_x_115:
        /* <DEDUP_REMOVED lines=12> */
.L_x_118:
[----:B------:R-:W-:Y:S05]  /*7e30*/  BSYNC B1 ;  /* 0x0000000000017941 */ /* 0x000fea0003800000 */
.L_x_117:
        /* <DEDUP_REMOVED lines=12> */
.L_x_120:
[----:B------:R-:W-:Y:S05]  /*7f00*/  BSYNC B1 ;  /* 0x0000000000017941 */ /* 0x000fea0003800000 */
.L_x_119:
        /* <DEDUP_REMOVED lines=12> */
.L_x_122:
[----:B------:R-:W-:Y:S05]  /*7fd0*/  BSYNC B1 ;  /* 0x0000000000017941 */ /* 0x000fea0003800000 */
.L_x_121:
        /* <DEDUP_REMOVED lines=12> */
.L_x_124:
[----:B------:R-:W-:Y:S05]  /*80a0*/  BSYNC B1 ;  /* 0x0000000000017941 */ /* 0x000fea0003800000 */
.L_x_123:
        /* <DEDUP_REMOVED lines=12> */
.L_x_126:
[----:B------:R-:W-:Y:S05]  /*8170*/  BSYNC B1 ;  /* 0x0000000000017941 */ /* 0x000fea0003800000 */
.L_x_125:
        /* <DEDUP_REMOVED lines=12> */
.L_x_128:
[----:B------:R-:W-:Y:S05]  /*8240*/  BSYNC B1 ;  /* 0x0000000000017941 */ /* 0x000fea0003800000 */
.L_x_127:
        /* <DEDUP_REMOVED lines=12> */
.L_x_130:
[----:B------:R-:W-:Y:S05]  /*8310*/  BSYNC B1 ;  /* 0x0000000000017941 */ /* 0x000fea0003800000 */
.L_x_129:
        /* <DEDUP_REMOVED lines=12> */
.L_x_132:
[----:B------:R-:W-:Y:S05]  /*83e0*/  BSYNC B1 ;  /* 0x0000000000017941 */ /* 0x000fea0003800000 */
.L_x_131:
        /* <DEDUP_REMOVED lines=12> */
.L_x_134:
[----:B------:R-:W-:Y:S05]  /*84b0*/  BSYNC B1 ;  /* 0x0000000000017941 */ /* 0x000fea0003800000 */
.L_x_133:
        /* <DEDUP_REMOVED lines=12> */
.L_x_136:
[----:B------:R-:W-:Y:S05]  /*8580*/  BSYNC B1 ;  /* 0x0000000000017941 */ /* 0x000fea0003800000 */
.L_x_135:
        /* <DEDUP_REMOVED lines=12> */
.L_x_138:
[----:B------:R-:W-:Y:S05]  /*8650*/  BSYNC B1 ;  /* 0x0000000000017941 */ /* 0x000fea0003800000 */
.L_x_137:
        /* <DEDUP_REMOVED lines=12> */
.L_x_140:
[----:B------:R-:W-:Y:S05]  /*8720*/  BSYNC B1 ;  /* 0x0000000000017941 */ /* 0x000fea0003800000 */
.L_x_139:
        /* <DEDUP_REMOVED lines=12> */
.L_x_142:
[----:B------:R-:W-:Y:S05]  /*87f0*/  BSYNC B1 ;  /* 0x0000000000017941 */ /* 0x000fea0003800000 */
.L_x_141:
        /* <DEDUP_REMOVED lines=12> */
.L_x_144:
[----:B------:R-:W-:Y:S05]  /*88c0*/  BSYNC B1 ;  /* 0x0000000000017941 */ /* 0x000fea0003800000 */
.L_x_143:
        /* <DEDUP_REMOVED lines=12> */
.L_x_146:
[----:B------:R-:W-:Y:S05]  /*8990*/  BSYNC B1 ;  /* 0x0000000000017941 */ /* 0x000fea0003800000 */
.L_x_145:
        /* <DEDUP_REMOVED lines=12> */
.L_x_148:
[----:B------:R-:W-:Y:S05]  /*8a60*/  BSYNC B1 ;  /* 0x0000000000017941 */ /* 0x000fea0003800000 */
.L_x_147:
        /* <DEDUP_REMOVED lines=12> */
.L_x_150:
[----:B------:R-:W-:Y:S05]  /*8b30*/  BSYNC B1 ;  /* 0x0000000000017941 */ /* 0x000fea0003800000 */
.L_x_149:
        /* <DEDUP_REMOVED lines=12> */
.L_x_152:
[----:B------:R-:W-:Y:S05]  /*8c00*/  BSYNC B1 ;  /* 0x0000000000017941 */ /* 0x000fea0003800000 */
.L_x_151:
        /* <DEDUP_REMOVED lines=12> */
.L_x_154:
[----:B------:R-:W-:Y:S05]  /*8cd0*/  BSYNC B1 ;  /* 0x0000000000017941 */ /* 0x000fea0003800000 */
.L_x_153:
        /* <DEDUP_REMOVED lines=12> */
.L_x_156:
[----:B------:R-:W-:Y:S05]  /*8da0*/  BSYNC B1 ;  /* 0x0000000000017941 */ /* 0x000fea0003800000 */
.L_x_155:
        /* <DEDUP_REMOVED lines=12> */
.L_x_158:
[----:B------:R-:W-:Y:S05]  /*8e70*/  BSYNC B1 ;  /* 0x0000000000017941 */ /* 0x000fea0003800000 */
.L_x_157:
        /* <DEDUP_REMOVED lines=12> */
.L_x_160:
[----:B------:R-:W-:Y:S05]  /*8f40*/  BSYNC B1 ;  /* 0x0000000000017941 */ /* 0x000fea0003800000 */
.L_x_159:
        /* <DEDUP_REMOVED lines=12> */
.L_x_162:
[----:B------:R-:W-:Y:S05]  /*9010*/  BSYNC B1 ;  /* 0x0000000000017941 */ /* 0x000fea0003800000 */
.L_x_161:
        /* <DEDUP_REMOVED lines=12> */
.L_x_164:
[----:B------:R-:W-:Y:S05]  /*90e0*/  BSYNC B1 ;  /* 0x0000000000017941 */ /* 0x000fea0003800000 */
.L_x_163:
        /* <DEDUP_REMOVED lines=12> */
.L_x_166:
[----:B------:R-:W-:Y:S05]  /*91b0*/  BSYNC B1 ;  /* 0x0000000000017941 */ /* 0x000fea0003800000 */
.L_x_165:
        /* <DEDUP_REMOVED lines=12> */
.L_x_168:
[----:B------:R-:W-:Y:S05]  /*9280*/  BSYNC B1 ;  /* 0x0000000000017941 */ /* 0x000fea0003800000 */
.L_x_167:
        /* <DEDUP_REMOVED lines=12> */
.L_x_170:
[----:B------:R-:W-:Y:S05]  /*9350*/  BSYNC B1 ;  /* 0x0000000000017941 */ /* 0x000fea0003800000 */
.L_x_169:
        /* <DEDUP_REMOVED lines=12> */
.L_x_172:
[----:B------:R-:W-:Y:S05]  /*9420*/  BSYNC B1 ;  /* 0x0000000000017941 */ /* 0x000fea0003800000 */
.L_x_171:
        /* <DEDUP_REMOVED lines=12> */
.L_x_174:
[----:B------:R-:W-:Y:S05]  /*94f0*/  BSYNC B1 ;  /* 0x0000000000017941 */ /* 0x000fea0003800000 */
.L_x_173:
        /* <DEDUP_REMOVED lines=12> */
.L_x_176:
[----:B------:R-:W-:Y:S05]  /*95c0*/  BSYNC B1 ;  /* 0x0000000000017941 */ /* 0x000fea0003800000 */
.L_x_175:
        /* <DEDUP_REMOVED lines=12> */
.L_x_178:
[----:B------:R-:W-:Y:S05]  /*9690*/  BSYNC B1 ;  /* 0x0000000000017941 */ /* 0x000fea0003800000 */
.L_x_177:
        /* <DEDUP_REMOVED lines=12> */
.L_x_180:
[----:B------:R-:W-:Y:S05]  /*9760*/  BSYNC B1 ;  /* 0x0000000000017941 */ /* 0x000fea0003800000 */
.L_x_179:
        /* <DEDUP_REMOVED lines=12> */
.L_x_182:
[----:B------:R-:W-:Y:S05]  /*9830*/  BSYNC B1 ;  /* 0x0000000000017941 */ /* 0x000fea0003800000 */
.L_x_181:
        /* <DEDUP_REMOVED lines=12> */
.L_x_184:
[----:B------:R-:W-:Y:S05]  /*9900*/  BSYNC B1 ;  /* 0x0000000000017941 */ /* 0x000fea0003800000 */
.L_x_183:
        /* <DEDUP_REMOVED lines=12> */
.L_x_186:
[----:B------:R-:W-:Y:S05]  /*99d0*/  BSYNC B1 ;  /* 0x0000000000017941 */ /* 0x000fea0003800000 */
.L_x_185:
        /* <DEDUP_REMOVED lines=12> */
.L_x_188:
[----:B------:R-:W-:Y:S05]  /*9aa0*/  BSYNC B1 ;  /* 0x0000000000017941 */ /* 0x000fea0003800000 */
.L_x_187:
        /* <DEDUP_REMOVED lines=12> */
.L_x_190:
[----:B------:R-:W-:Y:S05]  /*9b70*/  BSYNC B1 ;  /* 0x0000000000017941 */ /* 0x000fea0003800000 */
.L_x_189:
        /* <DEDUP_REMOVED lines=12> */
.L_x_192:
[----:B------:R-:W-:Y:S05]  /*9c40*/  BSYNC B1 ;  /* 0x0000000000017941 */ /* 0x000fea0003800000 */
.L_x_191:
        /* <DEDUP_REMOVED lines=12> */
.L_x_194:
[----:B------:R-:W-:Y:S05]  /*9d10*/  BSYNC B1 ;  /* 0x0000000000017941 */ /* 0x000fea0003800000 */
.L_x_193:
        /* <DEDUP_REMOVED lines=12> */
.L_x_196:
[----:B------:R-:W-:Y:S05]  /*9de0*/  BSYNC B1 ;  /* 0x0000000000017941 */ /* 0x000fea0003800000 */
.L_x_195:
[----:B-----5:R-:W-:Y:S01]  /*9df0*/  LOP3.LUT R32, R32, 0xff, RZ, 0xc0, !PT ;  /* 0x000000ff20207812 */ /* 0x020fe200078ec0ff */
[----:B------:R-:W-:Y:S01]  /*9e00*/  BSSY B1, `(.L_x_197) ;  /* 0x000000b000017945 */ /* 0x000fe20003800000 */
[----:B------:R-:W-:Y:S02]  /*9e10*/  ISETP.LT.OR P4, PT, R34, 0x99, !P1 ;  /* 0x000000992200780c */ /* 0x000fe40004f81670 */
[----:B------:R-:W-:-:S05]  /*9e20*/  F2FP.F16.E4M3.UNPACK_B R32, R32 ;  /* 0x00000020ff20723e */ /* 0x000fca00020006ff */
[----:B------:R-:W-:-:S05]  /*9e30*/  HADD2.F32 R32, -RZ, R32.H0_H0 ;  /* 0x20000020ff207230 */ /* 0x000fca0000004100 */
[----:B------:R-:W-:-:S04]  /*9e40*/  FMUL R32, R32, UR31 ;  /* 0x0000001f20207c20 */ /* 0x000fc80008400000 */
[----:B------:R-:W-:Y:S01]  /*9e50*/  FFMA R32, R23, UR32, R32 ;  /* 0x0000002017207c23 */ /* 0x000fe20008000020 */
[----:B------:R-:W-:-:S04]  /*9e60*/  PRMT R23, RZ, 0x7610, R23 ;  /* 0x00007610ff177816 */ /* 0x000fc80000000017 */
[----:B0-----:R-:W-:-:S05]  /*9e70*/  F2FP.SATFINITE.E4M3.F32.PACK_AB_MERGE_C R33, RZ, R32, RZ ;  /* 0x00000020ff21723e */ /* 0x001fca00048070ff */
[----:B------:R0:W-:Y:S01]  /*9e80*/  @!P3 STG.E.U8 desc[UR20][R24.64+0x99], R33 ;  /* 0x000099211800b986 */ /* 0x0001e2000c101114 */
[----:B------:R-:W-:Y:S05]  /*9e90*/  @P4 BRA `(.L_x_198) ;  /* 0x0000000000044947 */ /* 0x000fea0003800000 */
[----:B------:R0:W5:Y:S02]  /*9ea0*/  LDG.E.U8 R23, desc[UR20][R30.64+0x98] ;  /* 0x000098141e177981 */ /* 0x000164000c1e1100 */
.L_x_198:
[----:B------:R-:W-:Y:S05]  /*9eb0*/  BSYNC B1 ;  /* 0x0000000000017941 */ /* 0x000fea0003800000 */
.L_x_197:
        /* <DEDUP_REMOVED lines=8> */
[----:B------:R-:W-:-:S05]  /*9f40*/  F2FP.SATFINITE.E4M3.F32.PACK_AB_MERGE_C R23, RZ, R23, RZ ;  /* 0x00000017ff17723e */ /* 0x000fca00048070ff */
[----:B------:R0:W-:Y:S01]  /*9f50*/  @!P4 STG.E.U8 desc[UR20][R26.64+0x98], R23 ;  /* 0x000098171a00c986 */ /* 0x0001e2000c101114 */
[----:B------:R-:W-:Y:S05]  /*9f60*/  @P3 BRA `(.L_x_200) ;  /* 0x0000000000043947 */ /* 0x000fea0003800000 */
[----:B------:R0:W5:Y:S02]  /*9f70*/  LDG.E.U8 R22, desc[UR20][R30.64+0x99] ;  /* 0x000099141e167981 */ /* 0x000164000c1e1100 */
.L_x_200:
[----:B------:R-:W-:Y:S05]  /*9f80*/  BSYNC B1 ;  /* 0x0000000000017941 */ /* 0x000fea0003800000 */
.L_x_199:
        /* <DEDUP_REMOVED lines=12> */
.L_x_202:
[----:B------:R-:W-:Y:S05]  /*a050*/  BSYNC B1 ;  /* 0x0000000000017941 */ /* 0x000fea0003800000 */
.L_x_201:
        /* <DEDUP_REMOVED lines=12> */
.L_x_204:
[----:B------:R-:W-:Y:S05]  /*a120*/  BSYNC B1 ;  /* 0x0000000000017941 */ /* 0x000fea0003800000 */
.L_x_203:
        /* <DEDUP_REMOVED lines=12> */
.L_x_206:
[----:B------:R-:W-:Y:S05]  /*a1f0*/  BSYNC B1 ;  /* 0x0000000000017941 */ /* 0x000fea0003800000 */
.L_x_205:
        /* <DEDUP_REMOVED lines=12> */
.L_x_208:
[----:B------:R-:W-:Y:S05]  /*a2c0*/  BSYNC B1 ;  /* 0x0000000000017941 */ /* 0x000fea0003800000 */
.L_x_207:
        /* <DEDUP_REMOVED lines=12> */
.L_x_210:
[----:B------:R-:W-:Y:S05]  /*a390*/  BSYNC B1 ;  /* 0x0000000000017941 */ /* 0x000fea0003800000 */
.L_x_209:
        /* <DEDUP_REMOVED lines=12> */
.L_x_212:
[----:B------:R-:W-:Y:S05]  /*a460*/  BSYNC B1 ;  /* 0x0000000000017941 */ /* 0x000fea0003800000 */
.L_x_211:
        /* <DEDUP_REMOVED lines=12> */
.L_x_214:
[----:B------:R-:W-:Y:S05]  /*a530*/  BSYNC B1 ;  /* 0x0000000000017941 */ /* 0x000fea0003800000 */
.L_x_213:
        /* <DEDUP_REMOVED lines=12> */
.L_x_216:
[----:B------:R-:W-:Y:S05]  /*a600*/  BSYNC B1 ;  /* 0x0000000000017941 */ /* 0x000fea0003800000 */
.L_x_215:
        /* <DEDUP_REMOVED lines=12> */
.L_x_218:
[----:B------:R-:W-:Y:S05]  /*a6d0*/  BSYNC B1 ;  /* 0x0000000000017941 */ /* 0x000fea0003800000 */
.L_x_217:
        /* <DEDUP_REMOVED lines=12> */
.L_x_220:
[----:B------:R-:W-:Y:S05]  /*a7a0*/  BSYNC B1 ;  /* 0x0000000000017941 */ /* 0x000fea0003800000 */
.L_x_219:
        /* <DEDUP_REMOVED lines=12> */
.L_x_222:
[----:B------:R-:W-:Y:S05]  /*a870*/  BSYNC B1 ;  /* 0x0000000000017941 */ /* 0x000fea0003800000 */
.L_x_221:
        /* <DEDUP_REMOVED lines=12> */
.L_x_224:
[----:B------:R-:W-:Y:S05]  /*a940*/  BSYNC B1 ;  /* 0x0000000000017941 */ /* 0x000fea0003800000 */
.L_x_223:
        /* <DEDUP_REMOVED lines=12> */
.L_x_226:
[----:B------:R-:W-:Y:S05]  /*aa10*/  BSYNC B1 ;  /* 0x0000000000017941 */ /* 0x000fea0003800000 */
.L_x_225:
        /* <DEDUP_REMOVED lines=12> */
.L_x_228:
[----:B------:R-:W-:Y:S05]  /*aae0*/  BSYNC B1 ;  /* 0x0000000000017941 */ /* 0x000fea0003800000 */
.L_x_227:
        /* <DEDUP_REMOVED lines=12> */
.L_x_230:
[----:B------:R-:W-:Y:S05]  /*abb0*/  BSYNC B1 ;  /* 0x0000000000017941 */ /* 0x000fea0003800000 */
.L_x_229:
        /* <DEDUP_REMOVED lines=12> */
.L_x_232:
[----:B------:R-:W-:Y:S05]  /*ac80*/  BSYNC B1 ;  /* 0x0000000000017941 */ /* 0x000fea0003800000 */
.L_x_231:
        /* <DEDUP_REMOVED lines=12> */
.L_x_234:
[----:B------:R-:W-:Y:S05]  /*ad50*/  BSYNC B1 ;  /* 0x0000000000017941 */ /* 0x000fea0003800000 */
.L_x_233:
        /* <DEDUP_REMOVED lines=12> */
.L_x_236:
[----:B------:R-:W-:Y:S05]  /*ae20*/  BSYNC B1 ;  /* 0x0000000000017941 */ /* 0x000fea0003800000 */
.L_x_235:
        /* <DEDUP_REMOVED lines=12> */
.L_x_238:
[----:B------:R-:W-:Y:S05]  /*aef0*/  BSYNC B1 ;  /* 0x0000000000017941 */ /* 0x000fea0003800000 */
.L_x_237:
        /* <DEDUP_REMOVED lines=12> */
.L_x_240:
[----:B------:R-:W-:Y:S05]  /*afc0*/  BSYNC B1 ;  /* 0x0000000000017941 */ /* 0x000fea0003800000 */
.L_x_239:
[----:B-----5:R-:W-:Y:S01]  /*afd0*/  LOP3.LUT R2, R2, 0xff, RZ, 0xc0, !PT ;  /* 0x000000ff02027812 */ /* 0x020fe200078ec0ff */
[----:B------:R-:W-:Y:S01]  /*afe0*/  BSSY B1, `(.L_x_241) ;  /* 0x000000b000017945 */ /* 0x000fe20003800000 */
[----:B------:R-:W-:Y:S02]  /*aff0*/  ISETP.LT.OR P4, PT, R34, 0xc9, !P0 ;  /* 0x000000c92200780c */ /* 0x000fe40004781670 */
[----:B------:R-:W-:-:S05]  /*b000*/  F2FP.F16.E4M3.UNPACK_B R2, R2 ;  /* 0x00000002ff02723e */ /* 0x000fca00020006ff */
[----:B------:R-:W-:-:S05]  /*b010*/  HADD2.F32 R2, -RZ, R2.H0_H0 ;  /* 0x20000002ff027230 */ /* 0x000fca0000004100 */
[----:B0-----:R-:W-:-:S04]  /*b020*/  FMUL R3, R2, UR31 ;  /* 0x0000001f02037c20 */ /* 0x001fc80008400000 */
[----:B------:R-:W-:Y:S01]  /*b030*/  FFMA R3, R0, UR32, R3 ;  /* 0x0000002000037c23 */ /* 0x000fe20008000003 */
[----:B------:R-:W-:-:S04]  /*b040*/  PRMT R0, RZ, 0x7610, R0 ;  /* 0x00007610ff007816 */ /* 0x000fc80000000000 */
[----:B------:R-:W-:-:S05]  /*b050*/  F2FP.SATFINITE.E4M3.F32.PACK_AB_MERGE_C R3, RZ, R3, RZ ;  /* 0x00000003ff03723e */ /* 0x000fca00048070ff */
[----:B------:R0:W-:Y:S01]  /*b060*/  @!P3 STG.E.U8 desc[UR20][R26.64+0xc1], R3 ;  /* 0x0000c1031a00b986 */ /* 0x0001e2000c101114 */
[----:B------:R-:W-:Y:S05]  /*b070*/  @P4 BRA `(.L_x_242) ;  /* 0x0000000000044947 */ /* 0x000fea0003800000 */
[----:B------:R0:W5:Y:S02]  /*b080*/  LDG.E.U8 R0, desc[UR20][R28.64+0xc8] ;  /* 0x0000c8141c007981 */ /* 0x000164000c1e1100 */
.L_x_242:
[----:B------:R-:W-:Y:S05]  /*b090*/  BSYNC B1 ;  /* 0x0000000000017941 */ /* 0x000fea0003800000 */
.L_x_241:
[----:B------:R-:W2:Y:S01]  /*b0a0*/  LDL.LU R2, [R1] ;  /* 0x0000000001027983 */ /* 0x000ea20000300800 */
[----:B-----5:R-:W-:Y:S01]  /*b0b0*/  LOP3.LUT R0, R0, 0xff, RZ, 0xc0, !PT ;  /* 0x000000ff00007812 */ /* 0x020fe200078ec0ff */
[----:B------:R-:W-:Y:S01]  /*b0c0*/  BSSY B1, `(.L_x_243) ;  /* 0x000000b000017945 */ /* 0x000fe20003800000 */
[----:B------:R-:W-:Y:S02]  /*b0d0*/  ISETP.LT.OR P3, PT, R34, 0xca, !P0 ;  /* 0x000000ca2200780c */ /* 0x000fe40004761670 */
[----:B------:R-:W-:-:S05]  /*b0e0*/  F2FP.F16.E4M3.UNPACK_B R0, R0 ;  /* 0x00000000ff00723e */ /* 0x000fca00020006ff */
[----:B------:R-:W-:-:S05]  /*b0f0*/  HADD2.F32 R0, -RZ, R0.H0_H0 ;  /* 0x20000000ff007230 */ /* 0x000fca0000004100 */
[----:B------:R-:W-:-:S04]  /*b100*/  FMUL R0, R0, UR31 ;  /* 0x0000001f00007c20 */ /* 0x000fc80008400000 */
[----:B--2---:R-:W-:-:S05]  /*b110*/  FFMA R0, R2, UR32, R0 ;  /* 0x0000002002007c23 */ /* 0x004fca0008000000 */
[----:B0-----:R-:W-:Y:S02]  /*b120*/  F2FP.SATFINITE.E4M3.F32.PACK_AB_MERGE_C R3, RZ, R0, RZ ;  /* 0x00000000ff03723e */ /* 0x001fe400048070ff */
[----:B------:R-:W-:-:S03]  /*b130*/  PRMT R0, RZ, 0x7610, R0 ;  /* 0x00007610ff007816 */ /* 0x000fc60000000000 */
[----:B------:R0:W-:Y:S01]  /*b140*/  @!P4 STG.E.U8 desc[UR20][R24.64+0xc8], R3 ;  /* 0x0000c8031800c986 */ /* 0x0001e2000c101114 */
[----:B------:R-:W-:Y:S05]  /*b150*/  @P3 BRA `(.L_x_244) ;  /* 0x0000000000043947 */ /* 0x000fea0003800000 */
[----:B------:R2:W5:Y:S02]  /*b160*/  LDG.E.U8 R0, desc[UR20][R28.64+0xc9] ;  /* 0x0000c9141c007981 */ /* 0x000564000c1e1100 */
.L_x_244:
[----:B------:R-:W-:Y:S05]  /*b170*/  BSYNC B1 ;  /* 0x0000000000017941 */ /* 0x000fea0003800000 */
.L_x_243:
[----:B------:R-:W3:Y:S01]  /*b180*/  LDL.LU R2, [R1+0x4] ;  /* 0x0000040001027983 */ /* 0x000ee20000300800 */
[----:B-----5:R-:W-:Y:S01]  /*b190*/  LOP3.LUT R0, R0, 0xff, RZ, 0xc0, !PT ;  /* 0x000000ff00007812 */ /* 0x020fe200078ec0ff */
[----:B------:R-:W-:Y:S01]  /*b1a0*/  BSSY B1, `(.L_x_245) ;  /* 0x000000b000017945 */ /* 0x000fe20003800000 */
[----:B------:R-:W-:Y:S02]  /*b1b0*/  ISETP.LT.OR P4, PT, R34, 0xc9, !P1 ;  /* 0x000000c92200780c */ /* 0x000fe40004f81670 */
[----:B------:R-:W-:-:S05]  /*b1c0*/  F2FP.F16.E4M3.UNPACK_B R0, R0 ;  /* 0x00000000ff00723e */ /* 0x000fca00020006ff */
[----:B------:R-:W-:-:S05]  /*b1d0*/  HADD2.F32 R0, -RZ, R0.H0_H0 ;  /* 0x20000000ff007230 */ /* 0x000fca0000004100 */
[----:B------:R-:W-:-:S04]  /*b1e0*/  FMUL R0, R0, UR31 ;  /* 0x0000001f00007c20 */ /* 0x000fc80008400000 */
[----:B---3--:R-:W-:-:S05]  /*b1f0*/  FFMA R0, R2, UR32, R0 ;  /* 0x0000002002007c23 */ /* 0x008fca0008000000 */
[----:B0-----:R-:W-:Y:S02]  /*b200*/  F2FP.SATFINITE.E4M3.F32.PACK_AB_MERGE_C R3, RZ, R0, RZ ;  /* 0x00000000ff03723e */ /* 0x001fe400048070ff */
[----:B------:R-:W-:-:S03]  /*b210*/  PRMT R0, RZ, 0x7610, R0 ;  /* 0x00007610ff007816 */ /* 0x000fc60000000000 */
[----:B------:R0:W-:Y:S01]  /*b220*/  @!P3 STG.E.U8 desc[UR20][R24.64+0xc9], R3 ;  /* 0x0000c9031800b986 */ /* 0x0001e2000c101114 */
[----:B------:R-:W-:Y:S05]  /*b230*/  @P4 BRA `(.L_x_246) ;  /* 0x0000000000044947 */ /* 0x000fea0003800000 */
[----:B------:R3:W5:Y:S02]  /*b240*/  LDG.E.U8 R0, desc[UR20][R30.64+0xc8] ;  /* 0x0000c8141e007981 */ /* 0x000764000c1e1100 */
.L_x_246:
[----:B------:R-:W-:Y:S05]  /*b250*/  BSYNC B1 ;  /* 0x0000000000017941 */ /* 0x000fea0003800000 */
.L_x_245:
[----:B------:R-:W2:Y:S01]  /*b260*/  LDL.LU R2, [R1+0x8] ;  /* 0x0000080001027983 */ /* 0x000ea20000300800 */
        /* <DEDUP_REMOVED lines=12> */
.L_x_248:
[----:B------:R-:W-:Y:S05]  /*b330*/  BSYNC B1 ;  /* 0x0000000000017941 */ /* 0x000fea0003800000 */
.L_x_247:
        /* <DEDUP_REMOVED lines=13> */
.L_x_250:
[----:B------:R-:W-:Y:S05]  /*b410*/  BSYNC B1 ;  /* 0x0000000000017941 */ /* 0x000fea0003800000 */
.L_x_249:
        /* <DEDUP_REMOVED lines=13> */
.L_x_252:
[----:B------:R-:W-:Y:S05]  /*b4f0*/  BSYNC B1 ;  /* 0x0000000000017941 */ /* 0x000fea0003800000 */
.L_x_251:
        /* <DEDUP_REMOVED lines=13> */
.L_x_254:
[----:B------:R-:W-:Y:S05]  /*b5d0*/  BSYNC B1 ;  /* 0x0000000000017941 */ /* 0x000fea0003800000 */
.L_x_253:
        /* <DEDUP_REMOVED lines=13> */
.L_x_256:
[----:B------:R-:W-:Y:S05]  /*b6b0*/  BSYNC B1 ;  /* 0x0000000000017941 */ /* 0x000fea0003800000 */
.L_x_255:
        /* <DEDUP_REMOVED lines=13> */
.L_x_258:
[----:B------:R-:W-:Y:S05]  /*b790*/  BSYNC B1 ;  /* 0x0000000000017941 */ /* 0x000fea0003800000 */
.L_x_257:
        /* <DEDUP_REMOVED lines=13> */
.L_x_260:
[----:B------:R-:W-:Y:S05]  /*b870*/  BSYNC B1 ;  /* 0x0000000000017941 */ /* 0x000fea0003800000 */
.L_x_259:
        /* <DEDUP_REMOVED lines=13> */
.L_x_262:
[----:B------:R-:W-:Y:S05]  /*b950*/  BSYNC B1 ;  /* 0x0000000000017941 */ /* 0x000fea0003800000 */
.L_x_261:
        /* <DEDUP_REMOVED lines=13> */
.L_x_264:
[----:B------:R-:W-:Y:S05]  /*ba30*/  BSYNC B1 ;  /* 0x0000000000017941 */ /* 0x000fea0003800000 */
.L_x_263:
        /* <DEDUP_REMOVED lines=13> */
.L_x_266:
[----:B------:R-:W-:Y:S05]  /*bb10*/  BSYNC B1 ;  /* 0x0000000000017941 */ /* 0x000fea0003800000 */
.L_x_265:
        /* <DEDUP_REMOVED lines=13> */
.L_x_268:
[----:B------:R-:W-:Y:S05]  /*bbf0*/  BSYNC B1 ;  /* 0x0000000000017941 */ /* 0x000fea0003800000 */
.L_x_267:
        /* <DEDUP_REMOVED lines=13> */
.L_x_270:
[----:B------:R-:W-:Y:S05]  /*bcd0*/  BSYNC B1 ;  /* 0x0000000000017941 */ /* 0x000fea0003800000 */
.L_x_269:
        /* <DEDUP_REMOVED lines=13> */
.L_x_272:
[----:B------:R-:W-:Y:S05]  /*bdb0*/  BSYNC B1 ;  /* 0x0000000000017941 */ /* 0x000fea0003800000 */
.L_x_271:
        /* <DEDUP_REMOVED lines=13> */
.L_x_274:
[----:B------:R-:W-:Y:S05]  /*be90*/  BSYNC B1 ;  /* 0x0000000000017941 */ /* 0x000fea0003800000 */
.L_x_273:
        /* <DEDUP_REMOVED lines=13> */
.L_x_276:
[----:B------:R-:W-:Y:S05]  /*bf70*/  BSYNC B1 ;  /* 0x0000000000017941 */ /* 0x000fea0003800000 */
.L_x_275:
        /* <DEDUP_REMOVED lines=13> */
.L_x_278:
[----:B------:R-:W-:Y:S05]  /*c050*/  BSYNC B1 ;  /* 0x0000000000017941 */ /* 0x000fea0003800000 */
.L_x_277:
        /* <DEDUP_REMOVED lines=13> */
.L_x_280:
[----:B------:R-:W-:Y:S05]  /*c130*/  BSYNC B1 ;  /* 0x0000000000017941 */ /* 0x000fea0003800000 */
.L_x_279:
        /* <DEDUP_REMOVED lines=13> */
.L_x_282:
[----:B------:R-:W-:Y:S05]  /*c210*/  BSYNC B1 ;  /* 0x0000000000017941 */ /* 0x000fea0003800000 */
.L_x_281:
        /* <DEDUP_REMOVED lines=13> */
.L_x_284:
[----:B------:R-:W-:Y:S05]  /*c2f0*/  BSYNC B1 ;  /* 0x0000000000017941 */ /* 0x000fea0003800000 */
.L_x_283:
        /* <DEDUP_REMOVED lines=13> */
.L_x_286:
[----:B------:R-:W-:Y:S05]  /*c3d0*/  BSYNC B1 ;  /* 0x0000000000017941 */ /* 0x000fea0003800000 */
.L_x_285:
        /* <DEDUP_REMOVED lines=13> */
.L_x_288:
[----:B------:R-:W-:Y:S05]  /*c4b0*/  BSYNC B1 ;  /* 0x0000000000017941 */ /* 0x000fea0003800000 */
.L_x_287:
        /* <DEDUP_REMOVED lines=13> */
.L_x_290:
[----:B------:R-:W-:Y:S05]  /*c590*/  BSYNC B1 ;  /* 0x0000000000017941 */ /* 0x000fea0003800000 */
.L_x_289:
        /* <DEDUP_REMOVED lines=13> */
.L_x_292:
[----:B------:R-:W-:Y:S05]  /*c670*/  BSYNC B1 ;  /* 0x0000000000017941 */ /* 0x000fea0003800000 */
.L_x_291:
        /* <DEDUP_REMOVED lines=13> */
.L_x_294:
[----:B------:R-:W-:Y:S05]  /*c750*/  BSYNC B1 ;  /* 0x0000000000017941 */ /* 0x000fea0003800000 */
.L_x_293:
        /* <DEDUP_REMOVED lines=13> */
.L_x_296:
[----:B------:R-:W-:Y:S05]  /*c830*/  BSYNC B1 ;  /* 0x0000000000017941 */ /* 0x000fea0003800000 */
.L_x_295:
[----:B------:R-:W-:Y:S05]  /*c840*/  @P1 BRA `(.L_x_297) ;  /* 0x00000020009c1947 */ /* 0x000fea0003800000 */
[----:B------:R-:W2:Y:S01]  /*c850*/  LDL.LU R2, [R1+0x6c] ;  /* 0x00006c0001027983 */ /* 0x000ea20000300800 */
[----:B-----5:R-:W-:-:S04]  /*c860*/  LOP3.LUT R0, R0, 0xff, RZ, 0xc0, !PT ;  /* 0x000000ff00007812 */ /* 0x020fc800078ec0ff */
[----:B------:R-:W-:-:S05]  /*c870*/  F2FP.F16.E4M3.UNPACK_B R0, R0 ;  /* 0x00000000ff00723e */ /* 0x000fca00020006ff */
[----:B------:R-:W-:-:S05]  /*c880*/  HADD2.F32 R0, -RZ, R0.H0_H0 ;  /* 0x20000000ff007230 */ /* 0x000fca0000004100 */
[----:B------:R-:W-:-:S04]  /*c890*/  FMUL R0, R0, UR31 ;  /* 0x0000001f00007c20 */ /* 0x000fc80008400000 */
[----:B--2---:R-:W-:-:S05]  /*c8a0*/  FFMA R0, R2, UR32, R0 ;  /* 0x0000002002007c23 */ /* 0x004fca0008000000 */
[----:B0-----:R-:W-:-:S05]  /*c8b0*/  F2FP.SATFINITE.E4M3.F32.PACK_AB_MERGE_C R3, RZ, R0, RZ ;  /* 0x00000000ff03723e */ /* 0x001fca00048070ff */
[----:B------:R0:W-:Y:S01]  /*c8c0*/  STG.E.U8 desc[UR20][R26.64+0xf9], R3 ;  /* 0x0000f9031a007986 */ /* 0x0001e2000c101114 */
[----:B------:R-:W-:Y:S05]  /*c8d0*/  BRA `(.L_x_297) ;  /* 0x0000002000787947 */ /* 0x000fea0003800000 */
.L_x_40:
[----:B------:R-:W-:Y:S01]  /*c8e0*/  ISETP.GE.AND P1, PT, R39, 0x1, PT ;  /* 0x000000012700780c */ /* 0x000fe20003f26270 */
[----:B------:R-:W-:Y:S01]  /*c8f0*/  FMUL R228, R228, UR32 ;  /* 0x00000020e4e47c20 */ /* 0x000fe20008400000 */
[----:B------:R-:W-:Y:S01]  /*c900*/  FMUL R227, R227, UR32 ;  /* 0x00000020e3e37c20 */ /* 0x000fe20008400000 */
[----:B------:R-:W-:Y:S01]  /*c910*/  ISETP.GE.AND P0, PT, R39, 0x9, PT ;  /* 0x000000092700780c */ /* 0x000fe20003f06270 */
[----:B------:R-:W-:Y:S01]  /*c920*/  FMUL R226, R226, UR32 ;  /* 0x00000020e2e27c20 */ /* 0x000fe20008400000 */
[C---:B------:R-:W-:Y:S02]  /*c930*/  ISETP.LT.OR P4, PT, R34.reuse, 0x1, !P1 ;  /* 0x000000012200780c */ /* 0x040fe40004f81670 */
[----:B------:R-:W-:Y:S02]  /*c940*/  ISETP.LT.OR P5, PT, R34, 0x2, !P1 ;  /* 0x000000022200780c */ /* 0x000fe40004fa1670 */
[----:B------:R-:W-:Y:S02]  /*c950*/  F2FP.SATFINITE.E4M3.F32.PACK_AB_MERGE_C R29, RZ, R228, RZ ;  /* 0x000000e4ff1d723e */ /* 0x000fe400048070ff */
[----:B------:R-:W-:-:S02]  /*c960*/  F2FP.SATFINITE.E4M3.F32.PACK_AB_MERGE_C R227, RZ, R227, RZ ;  /* 0x000000e3ffe3723e */ /* 0x000fc400048070ff */
[----:B------:R-:W-:Y:S01]  /*c970*/  ISETP.LT.OR P3, PT, R34, 0x1, !P0 ;  /* 0x000000012200780c */ /* 0x000fe20004761670 */
[----:B------:R-:W-:-:S04]  /*c980*/  FMUL R225, R225, UR32 ;  /* 0x00000020e1e17c20 */ /* 0x000fc80008400000 */
[----:B------:R2:W-:Y:S01]  /*c990*/  @!P4 STG.E.U8 desc[UR20][R24.64], R29 ;  /* 0x0000001d1800c986 */ /* 0x0005e2000c101114 */
[----:B------:R-:W-:-:S03]  /*c9a0*/  ISETP.LT.OR P4, PT, R34, 0x2, !P0 ;  /* 0x000000022200780c */ /* 0x000fc60004781670 */
[----:B------:R3:W-:Y:S01]  /*c9b0*/  @!P5 STG.E.U8 desc[UR20][R24.64+0x1], R227 ;  /* 0x000001e31800d986 */ /* 0x0007e2000c101114 */
[----:B------:R-:W-:Y:S01]  /*c9c0*/  ISETP.LT.OR P5, PT, R34, 0x9, !P1 ;  /* 0x000000092200780c */ /* 0x000fe20004fa1670 */
[----:B------:R-:W-:Y:S01]  /*c9d0*/  FMUL R224, R224, UR32 ;  /* 0x00000020e0e07c20 */ /* 0x000fe20008400000 */
[----:B------:R-:W-:Y:S01]  /*c9e0*/  ISETP.LT.OR P6, PT, R34, 0xa, !P1 ;  /* 0x0000000a2200780c */ /* 0x000fe20004fc1670 */
[----:B------:R-:W-:Y:S01]  /*c9f0*/  FMUL R223, R223, UR32 ;  /* 0x00000020dfdf7c20 */ /* 0x000fe20008400000 */
[----:B------:R-:W-:Y:S02]  /*ca00*/  F2FP.SATFINITE.E4M3.F32.PACK_AB_MERGE_C R31, RZ, R226, RZ ;  /* 0x000000e2ff1f723e */ /* 0x000fe400048070ff */
[----:B------:R-:W-:Y:S02]  /*ca10*/  F2FP.SATFINITE.E4M3.F32.PACK_AB_MERGE_C R225, RZ, R225, RZ ;  /* 0x000000e1ffe1723e */ /* 0x000fe400048070ff */
[----:B--2---:R-:W-:Y:S01]  /*ca20*/  F2FP.SATFINITE.E4M3.F32.PACK_AB_MERGE_C R29, RZ, R224, RZ ;  /* 0x000000e0ff1d723e */ /* 0x004fe200048070ff */
[----:B------:R-:W-:Y:S01]  /*ca30*/  @!P3 STG.E.U8 desc[UR20][R26.64], R31 ;  /* 0x0000001f1a00b986 */ /* 0x000fe2000c101114 */
[----:B------:R-:W-:-:S02]  /*ca40*/  F2FP.SATFINITE.E4M3.F32.PACK_AB_MERGE_C R223, RZ, R223, RZ ;  /* 0x000000dfffdf723e */ /* 0x000fc400048070ff */
[C---:B------:R-:W-:Y:S01]  /*ca50*/  ISETP.LT.OR P3, PT, R34.reuse, 0x9, !P0 ;  /* 0x000000092200780c */ /* 0x040fe20004761670 */
[----:B------:R-:W-:Y:S01]  /*ca60*/  @!P4 STG.E.U8 desc[UR20][R26.64+0x1], R225 ;  /* 0x000001e11a00c986 */ /* 0x000fe2000c101114 */
[----:B------:R-:W-:-:S03]  /*ca70*/  ISETP.LT.OR P4, PT, R34, 0xa, !P0 ;  /* 0x0000000a2200780c */ /* 0x000fc60004781670 */
[----:B------:R2:W-:Y:S01]  /*ca80*/  @!P5 STG.E.U8 desc[UR20][R24.64+0x8], R29 ;  /* 0x0000081d1800d986 */ /* 0x0005e2000c101114 */
[----:B------:R-:W-:Y:S01]  /*ca90*/  ISETP.LT.OR P5, PT, R34, 0x11, !P1 ;  /* 0x000000112200780c */ /* 0x000fe20004fa1670 */
[----:B------:R-:W-:Y:S01]  /*caa0*/  FMUL R222, R222, UR32 ;  /* 0x00000020dede7c20 */ /* 0x000fe20008400000 */
[----:B------:R-:W-:Y:S01]  /*cab0*/  FMUL R221, R221, UR32 ;  /* 0x00000020dddd7c20 */ /* 0x000fe20008400000 */
[----:B------:R-:W-:Y:S01]  /*cac0*/  FMUL R220, R220, UR32 ;  /* 0x00000020dcdc7c20 */ /* 0x000fe20008400000 */
[----:B------:R-:W-:Y:S01]  /*cad0*/  @!P6 STG.E.U8 desc[UR20][R24.64+0x9], R223 ;  /* 0x000009df1800e986 */ /* 0x000fe2000c101114 */
[----:B------:R-:W-:Y:S01]  /*cae0*/  ISETP.LT.OR P6, PT, R34, 0x12, !P1 ;  /* 0x000000122200780c */ /* 0x000fe20004fc1670 */
[----:B------:R-:W-:Y:S01]  /*caf0*/  FMUL R219, R219, UR32 ;  /* 0x00000020dbdb7c20 */ /* 0x000fe20008400000 */
[----:B------:R-:W-:Y:S01]  /*cb00*/  F2FP.SATFINITE.E4M3.F32.PACK_AB_MERGE_C R33, RZ, R222, RZ ;  /* 0x000000deff21723e */ /* 0x000fe200048070ff */
[----:B---3--:R-:W3:Y:S01]  /*cb10*/  LDL.LU R227, [R1+0x8] ;  /* 0x0000080001e37983 */ /* 0x008ee20000300800 */
[----:B------:R-:W-:-:S02]  /*cb20*/  F2FP.SATFINITE.E4M3.F32.PACK_AB_MERGE_C R221, RZ, R221, RZ ;  /* 0x000000ddffdd723e */ /* 0x000fc400048070ff */
[----:B--2---:R-:W-:Y:S01]  /*cb30*/  F2FP.SATFINITE.E4M3.F32.PACK_AB_MERGE_C R29, RZ, R220, RZ ;  /* 0x000000dcff1d723e */ /* 0x004fe200048070ff */
[----:B------:R-:W2:Y:S04]  /*cb40*/  LDL.LU R226, [R1+0x4] ;  /* 0x0000040001e27983 */ /* 0x000ea80000300800 */
[----:B------:R-:W4:Y:S01]  /*cb50*/  LDL.LU R224, [R1] ;  /* 0x0000000001e07983 */ /* 0x000f220000300800 */
[----:B------:R-:W-:-:S03]  /*cb60*/  F2FP.SATFINITE.E4M3.F32.PACK_AB_MERGE_C R219, RZ, R219, RZ ;  /* 0x000000dbffdb723e */ /* 0x000fc600048070ff */
[----:B------:R-:W-:Y:S01]  /*cb70*/  @!P3 STG.E.U8 desc[UR20][R26.64+0x8], R33 ;  /* 0x000008211a00b986 */ /* 0x000fe2000c101114 */
[----:B------:R-:W-:-:S03]  /*cb80*/  ISETP.LT.OR P3, PT, R34, 0x11, !P0 ;  /* 0x000000112200780c */ /* 0x000fc60004761670 */
        /* <DEDUP_REMOVED lines=11> */
[----:B------:R-:W-:Y:S01]  /*cc40*/  FMUL R214, R214, UR32 ;  /* 0x00000020d6d67c20 */ /* 0x000fe20008400000 */
[----:B------:R-:W-:Y:S01]  /*cc50*/  F2FP.SATFINITE.E4M3.F32.PACK_AB_MERGE_C R217, RZ, R217, RZ ;  /* 0x000000d9ffd9723e */ /* 0x000fe200048070ff */
[----:B------:R-:W-:Y:S01]  /*cc60*/  FMUL R213, R213, UR32 ;  /* 0x00000020d5d57c20 */ /* 0x000fe20008400000 */
[----:B0-----:R-:W-:Y:S01]  /*cc70*/  F2FP.SATFINITE.E4M3.F32.PACK_AB_MERGE_C R29, RZ, R216, RZ ;  /* 0x000000d8ff1d723e */ /* 0x001fe200048070ff */
[----:B------:R-:W-:Y:S01]  /*cc80*/  @!P3 STG.E.U8 desc[UR20][R26.64+0x10], R31 ;  /* 0x0000101f1a00b986 */ /* 0x000fe2000c101114 */
[----:B------:R-:W-:-:S02]  /*cc90*/  F2FP.SATFINITE.E4M3.F32.PACK_AB_MERGE_C R215, RZ, R215, RZ ;  /* 0x000000d7ffd7723e */ /* 0x000fc400048070ff */
[C---:B------:R-:W-:Y:S01]  /*cca0*/  ISETP.LT.OR P3, PT, R34.reuse, 0x19, !P0 ;  /* 0x000000192200780c */ /* 0x040fe20004761670 */
[----:B------:R-:W-:Y:S01]  /*ccb0*/  @!P4 STG.E.U8 desc[UR20][R26.64+0x11], R217 ;  /* 0x000011d91a00c986 */ /* 0x000fe2000c101114 */
[----:B------:R-:W-:-:S03]  /*ccc0*/  ISETP.LT.OR P4, PT, R34, 0x1a, !P0 ;  /* 0x0000001a2200780c */ /* 0x000fc60004781670 */
[----:B------:R0:W-:Y:S01]  /*ccd0*/  @!P5 STG.E.U8 desc[UR20][R24.64+0x18], R29 ;  /* 0x0000181d1800d986 */ /* 0x0001e2000c101114 */
[----:B------:R-:W-:Y:S01]  /*cce0*/  ISETP.LT.OR P5, PT, R34, 0x21, !P1 ;  /* 0x000000212200780c */ /* 0x000fe20004fa1670 */
[----:B------:R-:W-:Y:S02]  /*ccf0*/  FMUL R212, R212, UR32 ;  /* 0x00000020d4d47c20 */ /* 0x000fe40008400000 */
[----:B------:R-:W-:Y:S01]  /*cd00*/  @!P6 STG.E.U8 desc[UR20][R24.64+0x19], R215 ;  /* 0x000019d71800e986 */ /* 0x000fe2000c101114 */
[----:B------:R-:W-:Y:S01]  /*cd10*/  ISETP.LT.OR P6, PT, R34, 0x22, !P1 ;  /* 0x000000222200780c */ /* 0x000fe20004fc1670 */
[----:B------:R-:W-:Y:S01]  /*cd20*/  FMUL R211, R211, UR32 ;  /* 0x00000020d3d37c20 */ /* 0x000fe20008400000 */
[----:B------:R-:W-:Y:S01]  /*cd30*/  F2FP.SATFINITE.E4M3.F32.PACK_AB_MERGE_C R33, RZ, R214, RZ ;  /* 0x000000d6ff21723e */ /* 0x000fe200048070ff */
[----:B------:R-:W-:Y:S01]  /*cd40*/  FMUL R210, R210, UR32 ;  /* 0x00000020d2d27c20 */ /* 0x000fe20008400000 */
[----:B------:R-:W-:Y:S01]  /*cd50*/  F2FP.SATFINITE.E4M3.F32.PACK_AB_MERGE_C R213, RZ, R213, RZ ;  /* 0x000000d5ffd5723e */ /* 0x000fe200048070ff */
[----:B------:R-:W-:Y:S01]  /*cd60*/  FMUL R209, R209, UR32 ;  /* 0x00000020d1d17c20 */ /* 0x000fe20008400000 */
        /* <DEDUP_REMOVED lines=8> */
[----:B------:R-:W-:-:S03]  /*cdf0*/  ISETP.LT.OR P5, PT, R34, 0x29, !P1 ;  /* 0x000000292200780c */ /* 0x000fc60004fa1670 */
        /* <DEDUP_REMOVED lines=240> */
[----:B------:R1:W-:Y:S01]  /*dd00*/  @!P6 STG.E.U8 desc[UR20][R24.64+0x99], R23 ;  /* 0x000099171800e986 */ /* 0x0003e2000c101114 */
        /* <DEDUP_REMOVED lines=11> */
[----:B------:R0:W-:Y:S01]  /*ddc0*/  @!P4 STG.E.U8 desc[UR20][R26.64+0x99], R21 ;  /* 0x000099151a00c986 */ /* 0x0001e2000c101114 */
[----:B------:R-:W-:-:S03]  /*ddd0*/  ISETP.LT.OR P4, PT, R34, 0xa2, !P0 ;  /* 0x000000a22200780c */ /* 0x000fc60004781670 */
[----:B------:R-:W-:Y:S01]  /*dde0*/  @!P5 STG.E.U8 desc[UR20][R24.64+0xa0], R29 ;  /* 0x0000a01d1800d986 */ /* 0x000fe2000c101114 */
[----:B------:R-:W-:-:S03]  /*ddf0*/  ISETP.LT.OR P5, PT, R34, 0xa9, !P1 ;  /* 0x000000a92200780c */ /* 0x000fc60004fa1670 */
[----:B------:R3:W-:Y:S01]  /*de00*/  @!P6 STG.E.U8 desc[UR20][R24.64+0xa1], R19 ;  /* 0x0000a1131800e986 */ /* 0x0007e2000c101114 */
[----:B------:R-:W-:Y:S01]  /*de10*/  ISETP.LT.OR P6, PT, R34, 0xaa, !P1 ;  /* 0x000000aa2200780c */ /* 0x000fe20004fc1670 */
[----:B------:R-:W-:Y:S01]  /*de20*/  FMUL R15, R15, UR32 ;  /* 0x000000200f0f7c20 */ /* 0x000fe20008400000 */
[----:B-1----:R-:W-:Y:S01]  /*de30*/  F2FP.SATFINITE.E4M3.F32.PACK_AB_MERGE_C R23, RZ, R18, RZ ;  /* 0x00000012ff17723e */ /* 0x002fe200048070ff */
[----:B------:R-:W-:Y:S01]  /*de40*/  FMUL R14, R14, UR32 ;  /* 0x000000200e0e7c20 */ /* 0x000fe20008400000 */
[----:B------:R-:W-:Y:S01]  /*de50*/  F2FP.SATFINITE.E4M3.F32.PACK_AB_MERGE_C R17, RZ, R17, RZ ;  /* 0x00000011ff11723e */ /* 0x000fe200048070ff */
[----:B------:R-:W-:Y:S01]  /*de60*/  FMUL R13, R13, UR32 ;  /* 0x000000200d0d7c20 */ /* 0x000fe20008400000 */
[----:B0-----:R-:W-:Y:S01]  /*de70*/  F2FP.SATFINITE.E4M3.F32.PACK_AB_MERGE_C R21, RZ, R16, RZ ;  /* 0x00000010ff15723e */ /* 0x001fe200048070ff */
[----:B------:R-:W-:Y:S01]  /*de80*/  @!P3 STG.E.U8 desc[UR20][R26.64+0xa0], R23 ;  /* 0x0000a0171a00b986 */ /* 0x000fe2000c101114 */
[----:B------:R-:W-:Y:S02]  /*de90*/  F2FP.SATFINITE.E4M3.F32.PACK_AB_MERGE_C R15, RZ, R15, RZ ;  /* 0x0000000fff0f723e */ /* 0x000fe400048070ff */
[C---:B------:R-:W-:Y:S01]  /*dea0*/  ISETP.LT.OR P3, PT, R34.reuse, 0xa9, !P0 ;  /* 0x000000a92200780c */ /* 0x040fe20004761670 */
[----:B------:R-:W-:Y:S01]  /*deb0*/  @!P4 STG.E.U8 desc[UR20][R26.64+0xa1], R17 ;  /* 0x0000a1111a00c986 */ /* 0x000fe2000c101114 */
[----:B------:R-:W-:-:S03]  /*dec0*/  ISETP.LT.OR P4, PT, R34, 0xaa, !P0 ;  /* 0x000000aa2200780c */ /* 0x000fc60004781670 */
[----:B------:R-:W-:Y:S01]  /*ded0*/  @!P5 STG.E.U8 desc[UR20][R24.64+0xa8], R21 ;  /* 0x0000a8151800d986 */ /* 0x000fe2000c101114 */
[----:B------:R-:W-:Y:S01]  /*dee0*/  ISETP.LT.OR P5, PT, R34, 0xb1, !P1 ;  /* 0x000000b12200780c */ /* 0x000fe20004fa1670 */
[----:B------:R-:W-:Y:S02]  /*def0*/  FMUL R12, R12, UR32 ;  /* 0x000000200c0c7c20 */ /* 0x000fe40008400000 */
[----:B------:R0:W-:Y:S01]  /*df00*/  @!P6 STG.E.U8 desc[UR20][R24.64+0xa9], R15 ;  /* 0x0000a90f1800e986 */ /* 0x0001e2000c101114 */
[----:B------:R-:W-:Y:S01]  /*df10*/  ISETP.LT.OR P6, PT, R34, 0xb2, !P1 ;  /* 0x000000b22200780c */ /* 0x000fe20004fc1670 */
[----:B------:R-:W-:Y:S01]  /*df20*/  FMUL R11, R11, UR32 ;  /* 0x000000200b0b7c20 */ /* 0x000fe20008400000 */
[----:B---3--:R-:W-:Y:S01]  /*df30*/  F2FP.SATFINITE.E4M3.F32.PACK_AB_MERGE_C R19, RZ, R14, RZ ;  /* 0x0000000eff13723e */ /* 0x008fe200048070ff */
[----:B------:R-:W3:Y:S01]  /*df40*/  LDL.LU R223, [R1+0x18] ;  /* 0x0000180001df7983 */ /* 0x000ee20000300800 */
[----:B------:R-:W-:Y:S02]  /*df50*/  F2FP.SATFINITE.E4M3.F32.PACK_AB_MERGE_C R13, RZ, R13, RZ ;  /* 0x0000000dff0d723e */ /* 0x000fe400048070ff */
[----:B------:R-:W-:Y:S01]  /*df60*/  F2FP.SATFINITE.E4M3.F32.PACK_AB_MERGE_C R11, RZ, R11, RZ ;  /* 0x0000000bff0b723e */ /* 0x000fe200048070ff */
[----:B------:R-:W-:Y:S01]  /*df70*/  @!P3 STG.E.U8 desc[UR20][R26.64+0xa8], R19 ;  /* 0x0000a8131a00b986 */ /* 0x000fe2000c101114 */
[----:B0-----:R-:W-:-:S03]  /*df80*/  F2FP.SATFINITE.E4M3.F32.PACK_AB_MERGE_C R15, RZ, R12, RZ ;  /* 0x0000000cff0f723e */ /* 0x001fc600048070ff */
[----:B------:R0:W-:Y:S01]  /*df90*/  @!P4 STG.E.U8 desc[UR20][R26.64+0xa9], R13 ;  /* 0x0000a90d1a00c986 */ /* 0x0001e2000c101114 */
[C---:B------:R-:W-:Y:S02]  /*dfa0*/  ISETP.LT.OR P3, PT, R34.reuse, 0xb1, !P0 ;  /* 0x000000b12200780c */ /* 0x040fe40004761670 */
[C---:B------:R-:W-:Y:S01]  /*dfb0*/  ISETP.LT.OR P4, PT, R34.reuse, 0xb2, !P0 ;  /* 0x000000b22200780c */ /* 0x040fe20004781670 */
[----:B------:R-:W-:Y:S01]  /*dfc0*/  @!P5 STG.E.U8 desc[UR20][R24.64+0xb0], R15 ;  /* 0x0000b00f1800d986 */ /* 0x000fe2000c101114 */
[----:B------:R-:W-:Y:S01]  /*dfd0*/  ISETP.LT.OR P5, PT, R34, 0xb9, !P1 ;  /* 0x000000b92200780c */ /* 0x000fe20004fa1670 */
[----:B------:R-:W-:Y:S01]  /*dfe0*/  FMUL R10, R10, UR32 ;  /* 0x000000200a0a7c20 */ /* 0x000fe20008400000 */
[----:B------:R-:W-:Y:S01]  /*dff0*/  FMUL R9, R9, UR32 ;  /* 0x0000002009097c20 */ /* 0x000fe20008400000 */
[----:B------:R-:W3:Y:S01]  /*e000*/  LDL.LU R222, [R1+0x14] ;  /* 0x0000140001de7983 */ /* 0x000ee20000300800 */
[----:B------:R-:W-:-:S03]  /*e010*/  FMUL R8, R8, UR32 ;  /* 0x0000002008087c20 */ /* 0x000fc60008400000 */
[----:B------:R-:W3:Y:S01]  /*e020*/  LDL.LU R220, [R1+0x10] ;  /* 0x0000100001dc7983 */ /* 0x000ee20000300800 */
[----:B------:R-:W-:-:S03]  /*e030*/  F2FP.SATFINITE.E4M3.F32.PACK_AB_MERGE_C R17, RZ, R10, RZ ;  /* 0x0000000aff11723e */ /* 0x000fc600048070ff */
[----:B------:R-:W3:Y:S01]  /*e040*/  LDL.LU R221, [R1+0xc] ;  /* 0x00000c0001dd7983 */ /* 0x000ee20000300800 */
[----:B------:R-:W-:Y:S01]  /*e050*/  F2FP.SATFINITE.E4M3.F32.PACK_AB_MERGE_C R9, RZ, R9, RZ ;  /* 0x00000009ff09723e */ /* 0x000fe200048070ff */
[----:B------:R-:W-:Y:S01]  /*e060*/  FMUL R7, R7, UR32 ;  /* 0x0000002007077c20 */ /* 0x000fe20008400000 */
[----:B0-----:R-:W-:Y:S01]  /*e070*/  F2FP.SATFINITE.E4M3.F32.PACK_AB_MERGE_C R13, RZ, R8, RZ ;  /* 0x00000008ff0d723e */ /* 0x001fe200048070ff */
[----:B------:R0:W-:Y:S01]  /*e080*/  @!P6 STG.E.U8 desc[UR20][R24.64+0xb1], R11 ;  /* 0x0000b10b1800e986 */ /* 0x0001e2000c101114 */
[----:B------:R-:W-:Y:S01]  /*e090*/  ISETP.LT.OR P6, PT, R34, 0xba, !P1 ;  /* 0x000000ba2200780c */ /* 0x000fe20004fc1670 */
[----:B-----5:R-:W-:Y:S01]  /*e0a0*/  FMUL R2, R2, UR32 ;  /* 0x0000002002027c20 */ /* 0x020fe20008400000 */
[----:B------:R-:W-:Y:S01]  /*e0b0*/  F2FP.SATFINITE.E4M3.F32.PACK_AB_MERGE_C R7, RZ, R7, RZ ;  /* 0x00000007ff07723e */ /* 0x000fe200048070ff */
[----:B------:R-:W-:Y:S01]  /*e0c0*/  @!P3 STG.E.U8 desc[UR20][R26.64+0xb0], R17 ;  /* 0x0000b0111a00b986 */ /* 0x000fe2000c101114 */
[----:B------:R-:W-:Y:S01]  /*e0d0*/  FMUL R3, R3, UR32 ;  /* 0x0000002003037c20 */ /* 0x000fe20008400000 */
[----:B------:R-:W-:Y:S01]  /*e0e0*/  FMUL R4, R4, UR32 ;  /* 0x0000002004047c20 */ /* 0x000fe20008400000 */
[C---:B------:R-:W-:Y:S01]  /*e0f0*/  ISETP.LT.OR P3, PT, R34.reuse, 0xb9, !P0 ;  /* 0x000000b92200780c */ /* 0x040fe20004761670 */
[----:B------:R1:W-:Y:S01]  /*e100*/  @!P4 STG.E.U8 desc[UR20][R26.64+0xb1], R9 ;  /* 0x0000b1091a00c986 */ /* 0x0003e2000c101114 */
[----:B------:R-:W-:Y:S01]  /*e110*/  ISETP.LT.OR P4, PT, R34, 0xba, !P0 ;  /* 0x000000ba2200780c */ /* 0x000fe20004781670 */
[----:B------:R-:W-:Y:S01]  /*e120*/  FMUL R6, R6, UR32 ;  /* 0x0000002006067c20 */ /* 0x000fe20008400000 */
[----:B------:R-:W-:Y:S01]  /*e130*/  FMUL R5, R5, UR32 ;  /* 0x0000002005057c20 */ /* 0x000fe20008400000 */
[----:B------:R2:W-:Y:S01]  /*e140*/  @!P5 STG.E.U8 desc[UR20][R24.64+0xb8], R13 ;  /* 0x0000b80d1800d986 */ /* 0x0005e2000c101114 */
[----:B------:R-:W-:Y:S01]  /*e150*/  ISETP.LT.OR P5, PT, R34, 0xc1, !P1 ;  /* 0x000000c12200780c */ /* 0x000fe20004fa1670 */
[----:B------:R-:W-:Y:S01]  /*e160*/  FMUL R0, R0, UR32 ;  /* 0x0000002000007c20 */ /* 0x000fe20008400000 */
[----:B0-----:R-:W-:Y:S01]  /*e170*/  F2FP.SATFINITE.E4M3.F32.PACK_AB_MERGE_C R11, RZ, R6, RZ ;  /* 0x00000006ff0b723e */ /* 0x001fe200048070ff */
[----:B------:R-:W3:Y:S01]  /*e180*/  LDL.LU R225, [R1+0x1c] ;  /* 0x00001c0001e17983 */ /* 0x000ee20000300800 */
[----:B------:R-:W-:-:S03]  /*e190*/  F2FP.SATFINITE.E4M3.F32.PACK_AB_MERGE_C R5, RZ, R5, RZ ;  /* 0x00000005ff05723e */ /* 0x000fc600048070ff */
[----:B------:R0:W-:Y:S01]  /*e1a0*/  @!P6 STG.E.U8 desc[UR20][R24.64+0xb9], R7 ;  /* 0x0000b9071800e986 */ /* 0x0001e2000c101114 */
[----:B-1----:R-:W-:Y:S01]  /*e1b0*/  F2FP.SATFINITE.E4M3.F32.PACK_AB_MERGE_C R9, RZ, R4, RZ ;  /* 0x00000004ff09723e */ /* 0x002fe200048070ff */
[----:B------:R-:W-:Y:S01]  /*e1c0*/  FMUL R4, R227, UR32 ;  /* 0x00000020e3047c20 */ /* 0x000fe20008400000 */
[----:B------:R-:W-:Y:S01]  /*e1d0*/  ISETP.LT.OR P6, PT, R34, 0xc2, !P1 ;  /* 0x000000c22200780c */ /* 0x000fe20004fc1670 */
[----:B------:R-:W-:Y:S01]  /*e1e0*/  @!P3 STG.E.U8 desc[UR20][R26.64+0xb8], R11 ;  /* 0x0000b80b1a00b986 */ /* 0x000fe2000c101114 */
[----:B--2---:R-:W-:Y:S01]  /*e1f0*/  F2FP.SATFINITE.E4M3.F32.PACK_AB_MERGE_C R13, RZ, R2, RZ ;  /* 0x00000002ff0d723e */ /* 0x004fe200048070ff */
[----:B----4-:R-:W-:Y:S01]  /*e200*/  FMUL R2, R224, UR32 ;  /* 0x00000020e0027c20 */ /* 0x010fe20008400000 */
[----:B------:R-:W-:Y:S01]  /*e210*/  ISETP.LT.OR P3, PT, R34, 0xc1, !P0 ;  /* 0x000000c12200780c */ /* 0x000fe20004761670 */
[----:B------:R-:W2:Y:S01]  /*e220*/  LDL.LU R224, [R1+0x20] ;  /* 0x0000200001e07983 */ /* 0x000ea20000300800 */
[----:B0-----:R-:W-:Y:S01]  /*e230*/  F2FP.SATFINITE.E4M3.F32.PACK_AB_MERGE_C R7, RZ, R3, RZ ;  /* 0x00000003ff07723e */ /* 0x001fe200048070ff */
[----:B------:R-:W-:-:S02]  /*e240*/  FMUL R3, R226, UR32 ;  /* 0x00000020e2037c20 */ /* 0x000fc40008400000 */
[----:B------:R0:W-:Y:S01]  /*e250*/  @!P4 STG.E.U8 desc[UR20][R26.64+0xb9], R5 ;  /* 0x0000b9051a00c986 */ /* 0x0001e2000c101114 */
[----:B------:R-:W-:-:S03]  /*e260*/  ISETP.LT.OR P4, PT, R34, 0xc2, !P0 ;  /* 0x000000c22200780c */ /* 0x000fc60004781670 */
[----:B------:R-:W4:Y:S04]  /*e270*/  LDL.LU R226, [R1+0x24] ;  /* 0x0000240001e27983 */ /* 0x000f280000300800 */
[----:B------:R-:W4:Y:S04]  /*e280*/  LDL.LU R227, [R1+0x28] ;  /* 0x0000280001e37983 */ /* 0x000f280000300800 */
[----:B------:R-:W-:Y:S01]  /*e290*/  @!P5 STG.E.U8 desc[UR20][R24.64+0xc0], R9 ;  /* 0x0000c0091800d986 */ /* 0x000fe2000c101114 */
[C---:B------:R-:W-:Y:S02]  /*e2a0*/  ISETP.LT.OR P5, PT, R34.reuse, 0xc9, !P1 ;  /* 0x000000c92200780c */ /* 0x040fe40004fa1670 */
[----:B0-----:R-:W-:Y:S01]  /*e2b0*/  F2FP.SATFINITE.E4M3.F32.PACK_AB_MERGE_C R5, RZ, R0, RZ ;  /* 0x00000000ff05723e */ /* 0x001fe200048070ff */
[----:B------:R0:W-:Y:S01]  /*e2c0*/  @!P6 STG.E.U8 desc[UR20][R24.64+0xc1], R7 ;  /* 0x0000c1071800e986 */ /* 0x0001e2000c101114 */
[----:B------:R-:W-:-:S03]  /*e2d0*/  ISETP.LT.OR P6, PT, R34, 0xca, !P1 ;  /* 0x000000ca2200780c */ /* 0x000fc60004fc1670 */
[----:B------:R-:W-:Y:S01]  /*e2e0*/  @!P3 STG.E.U8 desc[UR20][R26.64+0xc0], R13 ;  /* 0x0000c00d1a00b986 */ /* 0x000fe2000c101114 */
[----:B------:R-:W-:-:S03]  /*e2f0*/  ISETP.LT.OR P3, PT, R34, 0xc9, !P0 ;  /* 0x000000c92200780c */ /* 0x000fc60004761670 */
[----:B------:R1:W-:Y:S01]  /*e300*/  @!P4 STG.E.U8 desc[UR20][R26.64+0xc1], R5 ;  /* 0x0000c1051a00c986 */ /* 0x0003e2000c101114 */
[----:B0-----:R-:W-:Y:S02]  /*e310*/  F2FP.SATFINITE.E4M3.F32.PACK_AB_MERGE_C R7, RZ, R2, RZ ;  /* 0x00000002ff07723e */ /* 0x001fe400048070ff */
[----:B------:R-:W-:-:S03]  /*e320*/  ISETP.LT.OR P4, PT, R34, 0xca, !P0 ;  /* 0x000000ca2200780c */ /* 0x000fc60004781670 */
[----:B------:R0:W-:Y:S01]  /*e330*/  @!P5 STG.E.U8 desc[UR20][R24.64+0xc8], R7 ;  /* 0x0000c8071800d986 */ /* 0x0001e2000c101114 */
[----:B------:R-:W-:Y:S02]  /*e340*/  ISETP.LT.OR P5, PT, R34, 0xd1, !P1 ;  /* 0x000000d12200780c */ /* 0x000fe40004fa1670 */
[----:B------:R-:W-:Y:S02]  /*e350*/  F2FP.SATFINITE.E4M3.F32.PACK_AB_MERGE_C R9, RZ, R3, RZ ;  /* 0x00000003ff09723e */ /* 0x000fe400048070ff */
[----:B------:R-:W-:-:S03]  /*e360*/  F2FP.SATFINITE.E4M3.F32.PACK_AB_MERGE_C R11, RZ, R4, RZ ;  /* 0x00000004ff0b723e */ /* 0x000fc600048070ff */
[----:B------:R0:W-:Y:S04]  /*e370*/  @!P6 STG.E.U8 desc[UR20][R24.64+0xc9], R9 ;  /* 0x0000c9091800e986 */ /* 0x0001e8000c101114 */
[----:B------:R-:W-:Y:S01]  /*e380*/  @!P3 STG.E.U8 desc[UR20][R26.64+0xc8], R11 ;  /* 0x0000c80b1a00b986 */ /* 0x000fe2000c101114 */
[----:B---3--:R-:W-:Y:S01]  /*e390*/  FMUL R2, R220, UR32 ;  /* 0x00000020dc027c20 */ /* 0x008fe20008400000 */
[----:B------:R-:W-:Y:S02]  /*e3a0*/  FMUL R0, R221, UR32 ;  /* 0x00000020dd007c20 */ /* 0x000fe40008400000 */
[----:B------:R-:W3:Y:S03]  /*e3b0*/  LDL.LU R221, [R1+0x2c] ;  /* 0x00002c0001dd7983 */ /* 0x000ee60000300800 */
[----:B-1----:R-:W-:Y:S01]  /*e3c0*/  F2FP.SATFINITE.E4M3.F32.PACK_AB_MERGE_C R5, RZ, R0, RZ ;  /* 0x00000000ff05723e */ /* 0x002fe200048070ff */
[----:B------:R-:W3:Y:S01]  /*e3d0*/  LDL.LU R220, [R1+0x30] ;  /* 0x0000300001dc7983 */ /* 0x000ee20000300800 */
[----:B------:R-:W-:Y:S01]  /*e3e0*/  FMUL R0, R223, UR32 ;  /* 0x00000020df007c20 */ /* 0x000fe20008400000 */
[----:B------:R-:W-:Y:S01]  /*e3f0*/  FMUL R3, R222, UR32 ;  /* 0x00000020de037c20 */ /* 0x000fe20008400000 */
[----:B0-----:R-:W-:Y:S01]  /*e400*/  F2FP.SATFINITE.E4M3.F32.PACK_AB_MERGE_C R7, RZ, R2, RZ ;  /* 0x00000002ff07723e */ /* 0x001fe200048070ff */
[----:B------:R-:W3:Y:S02]  /*e410*/  LDL.LU R222, [R1+0x34] ;  /* 0x0000340001de7983 */ /* 0x000ee40000300800 */
[----:B------:R-:W-:-:S02]  /*e420*/  F2FP.SATFINITE.E4M3.F32.PACK_AB_MERGE_C R13, RZ, R0, RZ ;  /* 0x00000000ff0d723e */ /* 0x000fc400048070ff */
[----:B------:R-:W3:Y:S01]  /*e430*/  LDL.LU R223, [R1+0x38] ;  /* 0x0000380001df7983 */ /* 0x000ee20000300800 */
[----:B------:R-:W-:Y:S01]  /*e440*/  F2FP.SATFINITE.E4M3.F32.PACK_AB_MERGE_C R9, RZ, R3, RZ ;  /* 0x00000003ff09723e */ /* 0x000fe200048070ff */
[----:B------:R-:W-:Y:S02]  /*e450*/  FMUL R2, R225, UR32 ;  /* 0x00000020e1027c20 */ /* 0x000fe40008400000 */
[----:B------:R-:W3:Y:S04]  /*e460*/  LDL.LU R225, [R1+0x3c] ;  /* 0x00003c0001e17983 */ /* 0x000ee80000300800 */
[----:B------:R-:W-:Y:S01]  /*e470*/  @!P4 STG.E.U8 desc[UR20][R26.64+0xc9], R5 ;  /* 0x0000c9051a00c986 */ /* 0x000fe2000c101114 */
[----:B--2---:R-:W-:-:S03]  /*e480*/  FMUL R0, R224, UR32 ;  /* 0x00000020e0007c20 */ /* 0x004fc60008400000 */
[----:B------:R0:W-:Y:S04]  /*e490*/  @!P5 STG.E.U8 desc[UR20][R24.64+0xd0], R7 ;  /* 0x0000d0071800d986 */ /* 0x0001e8000c101114 */
[----:B------:R-:W2:Y:S01]  /*e4a0*/  LDL.LU R224, [R1+0x40] ;  /* 0x0000400001e07983 */ /* 0x000ea20000300800 */
[----:B----4-:R-:W-:-:S03]  /*e4b0*/  FMUL R3, R226, UR32 ;  /* 0x00000020e2037c20 */ /* 0x010fc60008400000 */
[----:B------:R-:W4:Y:S01]  /*e4c0*/  LDL.LU R226, [R1+0x44] ;  /* 0x0000440001e27983 */ /* 0x000f220000300800 */
[----:B0-----:R-:W-:Y:S01]  /*e4d0*/  F2FP.SATFINITE.E4M3.F32.PACK_AB_MERGE_C R7, RZ, R0, RZ ;  /* 0x00000000ff07723e */ /* 0x001fe200048070ff */
[----:B------:R-:W-:Y:S02]  /*e4e0*/  FMUL R0, R227, UR32 ;  /* 0x00000020e3007c20 */ /* 0x000fe40008400000 */
[----:B------:R-:W4:Y:S01]  /*e4f0*/  LDL.LU R227, [R1+0x48] ;  /* 0x0000480001e37983 */ /* 0x000f220000300800 */
[C---:B------:R-:W-:Y:S02]  /*e500*/  ISETP.LT.OR P6, PT, R34.reuse, 0xd2, !P1 ;  /* 0x000000d22200780c */ /* 0x040fe40004fc1670 */
[C---:B------:R-:W-:Y:S01]  /*e510*/  ISETP.LT.OR P4, PT, R34.reuse, 0xd2, !P0 ;  /* 0x000000d22200780c */ /* 0x040fe20004781670 */
[----:B------:R-:W4:Y:S01]  /*e520*/  LDL.LU R219, [R1+0x4c] ;  /* 0x00004c0001db7983 */ /* 0x000f220000300800 */
[----:B------:R-:W-:Y:S02]  /*e530*/  F2FP.SATFINITE.E4M3.F32.PACK_AB_MERGE_C R5, RZ, R2, RZ ;  /* 0x00000002ff05723e */ /* 0x000fe400048070ff */
[----:B------:R-:W-:-:S02]  /*e540*/  ISETP.LT.OR P3, PT, R34, 0xd1, !P0 ;  /* 0x000000d12200780c */ /* 0x000fc40004761670 */
[----:B------:R-:W-:Y:S02]  /*e550*/  ISETP.LT.OR P5, PT, R34, 0xd9, !P1 ;  /* 0x000000d92200780c */ /* 0x000fe40004fa1670 */
[----:B------:R-:W-:-:S03]  /*e560*/  F2FP.SATFINITE.E4M3.F32.PACK_AB_MERGE_C R11, RZ, R0, RZ ;  /* 0x00000000ff0b723e */ /* 0x000fc600048070ff */
[----:B------:R0:W-:Y:S01]  /*e570*/  @!P6 STG.E.U8 desc[UR20][R24.64+0xd1], R9 ;  /* 0x0000d1091800e986 */ /* 0x0001e2000c101114 */
[----:B------:R-:W-:-:S03]  /*e580*/  ISETP.LT.OR P6, PT, R34, 0xda, !P1 ;  /* 0x000000da2200780c */ /* 0x000fc60004fc1670 */
[----:B------:R1:W-:Y:S01]  /*e590*/  @!P4 STG.E.U8 desc[UR20][R26.64+0xd1], R5 ;  /* 0x0000d1051a00c986 */ /* 0x0003e2000c101114 */
[----:B------:R-:W-:-:S03]  /*e5a0*/  ISETP.LT.OR P4, PT, R34, 0xda, !P0 ;  /* 0x000000da2200780c */ /* 0x000fc60004781670 */
[----:B------:R-:W-:Y:S01]  /*e5b0*/  @!P3 STG.E.U8 desc[UR20][R26.64+0xd0], R13 ;  /* 0x0000d00d1a00b986 */ /* 0x000fe2000c101114 */
[----:B0-----:R-:W-:-:S03]  /*e5c0*/  F2FP.SATFINITE.E4M3.F32.PACK_AB_MERGE_C R9, RZ, R3, RZ ;  /* 0x00000003ff09723e */ /* 0x001fc600048070ff */
[----:B------:R0:W-:Y:S04]  /*e5d0*/  @!P5 STG.E.U8 desc[UR20][R24.64+0xd8], R7 ;  /* 0x0000d8071800d986 */ /* 0x0001e8000c101114 */
[----:B------:R0:W-:Y:S01]  /*e5e0*/  @!P6 STG.E.U8 desc[UR20][R24.64+0xd9], R9 ;  /* 0x0000d9091800e986 */ /* 0x0001e2000c101114 */
[----:B---3--:R-:W-:-:S03]  /*e5f0*/  FMUL R0, R221, UR32 ;  /* 0x00000020dd007c20 */ /* 0x008fc60008400000 */
[----:B------:R-:W3:Y:S01]  /*e600*/  LDL.LU R221, [R1+0x50] ;  /* 0x0000500001dd7983 */ /* 0x000ee20000300800 */
[----:B------:R-:W-:-:S03]  /*e610*/  FMUL R2, R220, UR32 ;  /* 0x00000020dc027c20 */ /* 0x000fc60008400000 */
[----:B------:R-:W3:Y:S01]  /*e620*/  LDL.LU R220, [R1+0x54] ;  /* 0x0000540001dc7983 */ /* 0x000ee20000300800 */
[----:B-1----:R-:W-:Y:S01]  /*e630*/  F2FP.SATFINITE.E4M3.F32.PACK_AB_MERGE_C R5, RZ, R0, RZ ;  /* 0x00000000ff05723e */ /* 0x002fe200048070ff */
[----:B------:R-:W-:Y:S02]  /*e640*/  FMUL R3, R222, UR32 ;  /* 0x00000020de037c20 */ /* 0x000fe40008400000 */
[----:B------:R-:W3:Y:S01]  /*e650*/  LDL.LU R222, [R1+0x58] ;  /* 0x0000580001de7983 */ /* 0x000ee20000300800 */
[----:B0-----:R-:W-:Y:S01]  /*e660*/  F2FP.SATFINITE.E4M3.F32.PACK_AB_MERGE_C R7, RZ, R2, RZ ;  /* 0x00000002ff07723e */ /* 0x001fe200048070ff */
[----:B------:R-:W-:Y:S01]  /*e670*/  FMUL R4, R223, UR32 ;  /* 0x00000020df047c20 */ /* 0x000fe20008400000 */
[----:B------:R-:W-:Y:S01]  /*e680*/  F2FP.SATFINITE.E4M3.F32.PACK_AB_MERGE_C R9, RZ, R3, RZ ;  /* 0x00000003ff09723e */ /* 0x000fe200048070ff */
[----:B------:R-:W3:Y:S01]  /*e690*/  LDL.LU R223, [R1+0x5c] ;  /* 0x00005c0001df7983 */ /* 0x000ee20000300800 */
[----:B------:R-:W-:-:S03]  /*e6a0*/  FMUL R0, R225, UR32 ;  /* 0x00000020e1007c20 */ /* 0x000fc60008400000 */
[----:B------:R0:W-:Y:S04]  /*e6b0*/  @!P4 STG.E.U8 desc[UR20][R26.64+0xd9], R5 ;  /* 0x0000d9051a00c986 */ /* 0x0001e8000c101114 */
[----:B------:R-:W3:Y:S01]  /*e6c0*/  LDL.LU R225, [R1+0x60] ;  /* 0x0000600001e17983 */ /* 0x000ee20000300800 */
[----:B0-----:R-:W-:Y:S01]  /*e6d0*/  F2FP.SATFINITE.E4M3.F32.PACK_AB_MERGE_C R5, RZ, R0, RZ ;  /* 0x00000000ff05723e */ /* 0x001fe200048070ff */
[----:B--2---:R-:W-:Y:S02]  /*e6e0*/  FMUL R2, R224, UR32 ;  /* 0x00000020e0027c20 */ /* 0x004fe40008400000 */
[----:B------:R-:W2:Y:S01]  /*e6f0*/  LDL.LU R224, [R1+0x64] ;  /* 0x0000640001e07983 */ /* 0x000ea20000300800 */
[----:B----4-:R-:W-:-:S03]  /*e700*/  FMUL R3, R226, UR32 ;  /* 0x00000020e2037c20 */ /* 0x010fc60008400000 */
[----:B------:R-:W4:Y:S01]  /*e710*/  LDL.LU R226, [R1+0x68] ;  /* 0x0000680001e27983 */ /* 0x000f220000300800 */
[----:B------:R-:W-:-:S03]  /*e720*/  FMUL R0, R227, UR32 ;  /* 0x00000020e3007c20 */ /* 0x000fc60008400000 */
[----:B------:R-:W4:Y:S01]  /*e730*/  LDL.LU R227, [R1+0x6c] ;  /* 0x00006c0001e37983 */ /* 0x000f220000300800 */
[C---:B------:R-:W-:Y:S02]  /*e740*/  ISETP.LT.OR P3, PT, R34.reuse, 0xd9, !P0 ;  /* 0x000000d92200780c */ /* 0x040fe40004761670 */
[C---:B------:R-:W-:Y:S02]  /*e750*/  ISETP.LT.OR P5, PT, R34.reuse, 0xe1, !P1 ;  /* 0x000000e12200780c */ /* 0x040fe40004fa1670 */
[C---:B------:R-:W-:Y:S02]  /*e760*/  ISETP.LT.OR P6, PT, R34.reuse, 0xe2, !P1 ;  /* 0x000000e22200780c */ /* 0x040fe40004fc1670 */
[----:B------:R-:W-:-:S07]  /*e770*/  ISETP.LT.OR P4, PT, R34, 0xe2, !P0 ;  /* 0x000000e22200780c */ /* 0x000fce0004781670 */
[----:B------:R-:W-:Y:S01]  /*e780*/  @!P3 STG.E.U8 desc[UR20][R26.64+0xd8], R11 ;  /* 0x0000d80b1a00b986 */ /* 0x000fe2000c101114 */
[----:B------:R-:W-:-:S03]  /*e790*/  ISETP.LT.OR P3, PT, R34, 0xe1, !P0 ;  /* 0x000000e12200780c */ /* 0x000fc60004761670 */
[----:B------:R0:W-:Y:S01]  /*e7a0*/  @!P5 STG.E.U8 desc[UR20][R24.64+0xe0], R7 ;  /* 0x0000e0071800d986 */ /* 0x0001e2000c101114 */
[----:B------:R-:W-:-:S03]  /*e7b0*/  ISETP.LT.OR P5, PT, R34, 0xe9, !P1 ;  /* 0x000000e92200780c */ /* 0x000fc60004fa1670 */
[----:B------:R1:W-:Y:S01]  /*e7c0*/  @!P6 STG.E.U8 desc[UR20][R24.64+0xe1], R9 ;  /* 0x0000e1091800e986 */ /* 0x0003e2000c101114 */
[----:B------:R-:W-:Y:S02]  /*e7d0*/  ISETP.LT.OR P6, PT, R34, 0xea, !P1 ;  /* 0x000000ea2200780c */ /* 0x000fe40004fc1670 */
[----:B------:R-:W-:Y:S01]  /*e7e0*/  F2FP.SATFINITE.E4M3.F32.PACK_AB_MERGE_C R13, RZ, R4, RZ ;  /* 0x00000004ff0d723e */ /* 0x000fe200048070ff */
[----:B------:R1:W-:Y:S01]  /*e7f0*/  @!P4 STG.E.U8 desc[UR20][R26.64+0xe1], R5 ;  /* 0x0000e1051a00c986 */ /* 0x0003e2000c101114 */
[----:B0-----:R-:W-:-:S03]  /*e800*/  F2FP.SATFINITE.E4M3.F32.PACK_AB_MERGE_C R7, RZ, R2, RZ ;  /* 0x00000002ff07723e */ /* 0x001fc600048070ff */
[----:B------:R-:W-:Y:S01]  /*e810*/  @!P3 STG.E.U8 desc[UR20][R26.64+0xe0], R13 ;  /* 0x0000e00d1a00b986 */ /* 0x000fe2000c101114 */
[----:B-1----:R-:W-:-:S03]  /*e820*/  F2FP.SATFINITE.E4M3.F32.PACK_AB_MERGE_C R9, RZ, R3, RZ ;  /* 0x00000003ff09723e */ /* 0x002fc600048070ff */
[----:B------:R0:W-:Y:S01]  /*e830*/  @!P5 STG.E.U8 desc[UR20][R24.64+0xe8], R7 ;  /* 0x0000e8071800d986 */ /* 0x0001e2000c101114 */
[C---:B------:R-:W-:Y:S02]  /*e840*/  ISETP.LT.OR P3, PT, R34.reuse, 0xe9, !P0 ;  /* 0x000000e92200780c */ /* 0x040fe40004761670 */
[C---:B------:R-:W-:Y:S01]  /*e850*/  ISETP.LT.OR P4, PT, R34.reuse, 0xea, !P0 ;  /* 0x000000ea2200780c */ /* 0x040fe20004781670 */
[----:B------:R1:W-:Y:S01]  /*e860*/  @!P6 STG.E.U8 desc[UR20][R24.64+0xe9], R9 ;  /* 0x0000e9091800e986 */ /* 0x0003e2000c101114 */
[C---:B------:R-:W-:Y:S01]  /*e870*/  ISETP.LT.OR P5, PT, R34.reuse, 0xf1, !P1 ;  /* 0x000000f12200780c */ /* 0x040fe20004fa1670 */
[----:B------:R-:W-:Y:S01]  /*e880*/  FMUL R2, R219, UR32 ;  /* 0x00000020db027c20 */ /* 0x000fe20008400000 */
[----:B------:R-:W-:Y:S02]  /*e890*/  ISETP.LT.OR P6, PT, R34, 0xf2, !P1 ;  /* 0x000000f22200780c */ /* 0x000fe40004fc1670 */
[----:B------:R-:W-:Y:S02]  /*e8a0*/  F2FP.SATFINITE.E4M3.F32.PACK_AB_MERGE_C R11, RZ, R0, RZ ;  /* 0x00000000ff0b723e */ /* 0x000fe400048070ff */
[----:B------:R-:W-:-:S03]  /*e8b0*/  F2FP.SATFINITE.E4M3.F32.PACK_AB_MERGE_C R5, RZ, R2, RZ ;  /* 0x00000002ff05723e */ /* 0x000fc600048070ff */
[----:B------:R-:W-:Y:S01]  /*e8c0*/  @!P3 STG.E.U8 desc[UR20][R26.64+0xe8], R11 ;  /* 0x0000e80b1a00b986 */ /* 0x000fe2000c101114 */
[----:B------:R-:W-:-:S03]  /*e8d0*/  ISETP.LT.OR P3, PT, R34, 0xf1, !P0 ;  /* 0x000000f12200780c */ /* 0x000fc60004761670 */
[----:B------:R-:W-:Y:S01]  /*e8e0*/  @!P4 STG.E.U8 desc[UR20][R26.64+0xe9], R5 ;  /* 0x0000e9051a00c986 */ /* 0x000fe2000c101114 */
[C---:B------:R-:W-:Y:S02]  /*e8f0*/  ISETP.LT.OR P4, PT, R34.reuse, 0xf9, !P1 ;  /* 0x000000f92200780c */ /* 0x040fe40004f81670 */
[----:B------:R-:W-:Y:S01]  /*e900*/  ISETP.LT.OR P1, PT, R34, 0xfa, !P1 ;  /* 0x000000fa2200780c */ /* 0x000fe20004f21670 */
[----:B---3--:R-:W-:Y:S01]  /*e910*/  FMUL R0, R221, UR32 ;  /* 0x00000020dd007c20 */ /* 0x008fe20008400000 */
[----:B------:R-:W-:-:S04]  /*e920*/  FMUL R3, R220, UR32 ;  /* 0x00000020dc037c20 */ /* 0x000fc80008400000 */
[----:B0-----:R-:W-:Y:S02]  /*e930*/  F2FP.SATFINITE.E4M3.F32.PACK_AB_MERGE_C R7, RZ, R0, RZ ;  /* 0x00000000ff07723e */ /* 0x001fe400048070ff */
[----:B-1----:R-:W-:Y:S01]  /*e940*/  F2FP.SATFINITE.E4M3.F32.PACK_AB_MERGE_C R9, RZ, R3, RZ ;  /* 0x00000003ff09723e */ /* 0x002fe200048070ff */
[----:B------:R-:W-:Y:S02]  /*e950*/  FMUL R0, R222, UR32 ;  /* 0x00000020de007c20 */ /* 0x000fe40008400000 */
[----:B------:R0:W-:Y:S01]  /*e960*/  @!P5 STG.E.U8 desc[UR20][R24.64+0xf0], R7 ;  /* 0x0000f0071800d986 */ /* 0x0001e2000c101114 */
[----:B------:R-:W-:-:S03]  /*e970*/  ISETP.LT.OR P5, PT, R34, 0xf2, !P0 ;  /* 0x000000f22200780c */ /* 0x000fc600047a1670 */
[----:B------:R1:W-:Y:S01]  /*e980*/  @!P6 STG.E.U8 desc[UR20][R24.64+0xf1], R9 ;  /* 0x0000f1091800e986 */ /* 0x0003e2000c101114 */
[C---:B------:R-:W-:Y:S02]  /*e990*/  ISETP.LT.OR P6, PT, R34.reuse, 0xf9, !P0 ;  /* 0x000000f92200780c */ /* 0x040fe400047c1670 */
[----:B------:R-:W-:Y:S01]  /*e9a0*/  F2FP.SATFINITE.E4M3.F32.PACK_AB_MERGE_C R13, RZ, R0, RZ ;  /* 0x00000000ff0d723e */ /* 0x000fe200048070ff */
[----:B------:R-:W-:Y:S01]  /*e9b0*/  FMUL R0, R223, UR32 ;  /* 0x00000020df007c20 */ /* 0x000fe20008400000 */
[----:B------:R-:W-:Y:S01]  /*e9c0*/  ISETP.LT.OR P0, PT, R34, 0xfa, !P0 ;  /* 0x000000fa2200780c */ /* 0x000fe20004701670 */
[----:B------:R-:W-:-:S03]  /*e9d0*/  FMUL R2, R225, UR32 ;  /* 0x00000020e1027c20 */ /* 0x000fc60008400000 */
[----:B0-----:R-:W-:Y:S02]  /*e9e0*/  F2FP.SATFINITE.E4M3.F32.PACK_AB_MERGE_C R7, RZ, R0, RZ ;  /* 0x00000000ff07723e */ /* 0x001fe400048070ff */
[----:B-1----:R-:W-:Y:S01]  /*e9f0*/  F2FP.SATFINITE.E4M3.F32.PACK_AB_MERGE_C R9, RZ, R2, RZ ;  /* 0x00000002ff09723e */ /* 0x002fe200048070ff */
[----:B--2---:R-:W-:Y:S01]  /*ea00*/  FMUL R3, R224, UR32 ;  /* 0x00000020e0037c20 */ /* 0x004fe20008400000 */
[----:B----4-:R-:W-:Y:S01]  /*ea10*/  FMUL R4, R226, UR32 ;  /* 0x00000020e2047c20 */ /* 0x010fe20008400000 */
[----:B------:R-:W-:-:S03]  /*ea20*/  FMUL R5, R227, UR32 ;  /* 0x00000020e3057c20 */ /* 0x000fc60008400000 */
[----:B------:R-:W-:Y:S02]  /*ea30*/  F2FP.SATFINITE.E4M3.F32.PACK_AB_MERGE_C R3, RZ, R3, RZ ;  /* 0x00000003ff03723e */ /* 0x000fe400048070ff */
[----:B------:R-:W-:Y:S02]  /*ea40*/  F2FP.SATFINITE.E4M3.F32.PACK_AB_MERGE_C R11, RZ, R4, RZ ;  /* 0x00000004ff0b723e */ /* 0x000fe400048070ff */
[----:B------:R-:W-:Y:S01]  /*ea50*/  F2FP.SATFINITE.E4M3.F32.PACK_AB_MERGE_C R5, RZ, R5, RZ ;  /* 0x00000005ff05723e */ /* 0x000fe200048070ff */
[----:B------:R0:W-:Y:S04]  /*ea60*/  @!P3 STG.E.U8 desc[UR20][R26.64+0xf0], R13 ;  /* 0x0000f00d1a00b986 */ /* 0x0001e8000c101114 */
[----:B------:R0:W-:Y:S04]  /*ea70*/  @!P5 STG.E.U8 desc[UR20][R26.64+0xf1], R7 ;  /* 0x0000f1071a00d986 */ /* 0x0001e8000c101114 */
[----:B------:R0:W-:Y:S04]  /*ea80*/  @!P4 STG.E.U8 desc[UR20][R24.64+0xf8], R9 ;  /* 0x0000f8091800c986 */ /* 0x0001e8000c101114 */
[----:B------:R0:W-:Y:S04]  /*ea90*/  @!P1 STG.E.U8 desc[UR20][R24.64+0xf9], R3 ;  /* 0x0000f90318009986 */ /* 0x0001e8000c101114 */
[----:B------:R0:W-:Y:S04]  /*eaa0*/  @!P6 STG.E.U8 desc[UR20][R26.64+0xf8], R11 ;  /* 0x0000f80b1a00e986 */ /* 0x0001e8000c101114 */
[----:B------:R0:W-:Y:S02]  /*eab0*/  @!P0 STG.E.U8 desc[UR20][R26.64+0xf9], R5 ;  /* 0x0000f9051a008986 */ /* 0x0001e4000c101114 */
.L_x_297:
[----:B------:R-:W-:Y:S05]  /*eac0*/  BSYNC B0 ;  /* 0x0000000000007941 */ /* 0x000fea0003800000 */
.L_x_39:
[----:B------:R-:W2:Y:S01]  /*ead0*/  LDL.LU R22, [R1+0x7c] ;  /* 0x00007c0001167983 */ /* 0x000ea20000300800 */
[----:B0----5:R-:W-:Y:S01]  /*eae0*/  IMAD.U32 R3, RZ, RZ, UR12 ;  /* 0x0000000cff037e24 */ /* 0x021fe2000f8e00ff */
[----:B------:R-:W-:Y:S02]  /*eaf0*/  ULDC.64 UR6, c[0x0][0x650] ;  /* 0x0001940000067ab9 */ /* 0x000fe40000000a00 */
[----:B------:R-:W3:Y:S01]  /*eb00*/  LDL.LU R19, [R1+0x80] ;  /* 0x0000800001137983 */ /* 0x000ee20000300800 */
[----:B------:R-:W-:Y:S01]  /*eb10*/  IMAD.U32 R0, RZ, RZ, UR16 ;  /* 0x00000010ff007e24 */ /* 0x000fe2000f8e00ff */
[----:B------:R0:W-:Y:S01]  /*eb20*/  SYNCS.ARRIVE.TRANS64.A1T0 RZ, [R3+UR28], RZ ;  /* 0x000000ff03ff79a7 */ /* 0x0001e2000810001c */
[----:B------:R-:W-:Y:S02]  /*eb30*/  IMAD.U32 R2, RZ, RZ, UR16 ;  /* 0x00000010ff027e24 */ /* 0x000fe4000f8e00ff */
[----:B------:R-:W-:Y:S02]  /*eb40*/  IMAD.MOV.U32 R4, RZ, RZ, -0x1 ;  /* 0xffffffffff047424 */ /* 0x000fe400078e00ff */
[----:B0-----:R-:W-:Y:S01]  /*eb50*/  IMAD.U32 R3, RZ, RZ, UR13 ;  /* 0x0000000dff037e24 */ /* 0x001fe2000f8e00ff */
[----:B---3--:R-:W-:-:S02]  /*eb60*/  LEA R19, P0, R0, R19, 0x1 ;  /* 0x0000001300137211 */ /* 0x008fc400078008ff */
[----:B------:R-:W-:Y:S02]  /*eb70*/  PRMT R0, RZ, 0x7610, R0 ;  /* 0x00007610ff007816 */ /* 0x000fe40000000000 */
[----:B--2---:R-:W-:Y:S01]  /*eb80*/  LEA.HI.X R22, R2, R22, R3, 0x1, P0 ;  /* 0x0000001602167211 */ /* 0x004fe200000f0c03 */
[----:B------:R-:W-:Y:S01]  /*eb90*/  IMAD.MOV.U32 R2, RZ, RZ, -0x1 ;  /* 0xffffffffff027424 */ /* 0x000fe200078e00ff */
[----:B------:R0:W-:Y:S01]  /*eba0*/  STL [R1+0x80], R19 ;  /* 0x0000801301007387 */ /* 0x0001e20000100800 */
[----:B------:R-:W-:Y:S01]  /*ebb0*/  IMAD.MOV.U32 R3, RZ, RZ, -0x1 ;  /* 0xffffffffff037424 */ /* 0x000fe200078e00ff */
[----:B------:R-:W-:Y:S02]  /*ebc0*/  ISETP.GE.U32.AND P0, PT, R19, UR6, PT ;  /* 0x0000000613007c0c */ /* 0x000fe4000bf06070 */
[----:B------:R0:W-:Y:S02]  /*ebd0*/  STL [R1+0x7c], R22 ;  /* 0x00007c1601007387 */ /* 0x0001e40000100800 */
[----:B------:R-:W-:-:S02]  /*ebe0*/  ISETP.GE.U32.AND.EX P0, PT, R22, UR7, PT, P0 ;  /* 0x0000000716007c0c */ /* 0x000fc4000bf06100 */
[----:B------:R0:W-:Y:S04]  /*ebf0*/  STL [R1+0x84], R4 ;  /* 0x0000840401007387 */ /* 0x0001e80000100800 */
[----:B------:R0:W-:Y:S04]  /*ec00*/  STL [R1+0x74], R2 ;  /* 0x0000740201007387 */ /* 0x0001e80000100800 */
[----:B------:R0:W-:Y:S03]  /*ec10*/  STL [R1+0x88], R3 ;  /* 0x0000880301007387 */ /* 0x0001e60000100800 */
[----:B------:R-:W-:Y:S05]  /*ec20*/  @P0 BRA `(.L_x_298) ;  /* 0x0000000400740947 */ /* 0x000fea0003800000 */
[----:B------:R-:W2:Y:S01]  /*ec30*/  S2R R14, SR_CTAID.X ;  /* 0x00000000000e7919 */ /* 0x000ea20000002500 */
[----:B------:R-:W3:Y:S01]  /*ec40*/  LDC.64 R8, c[0x0][0x628] ;  /* 0x00018a00ff087b82 */ /* 0x000ee20000000a00 */
[----:B------:R-:W-:Y:S01]  /*ec50*/  ULDC UR6, c[0x0][0x150] ;  /* 0x0000540000067ab9 */ /* 0x000fe20000000800 */
[----:B------:R-:W-:Y:S01]  /*ec60*/  IMAD.MOV.U32 R6, RZ, RZ, R19 ;  /* 0x000000ffff067224 */ /* 0x000fe200078e0013 */
[----:B------:R-:W0:Y:S01]  /*ec70*/  S2R R16, SR_CTAID.Y ;  /* 0x0000000000107919 */ /* 0x000e220000002600 */
[----:B------:R-:W-:-:S04]  /*ec80*/  IMAD.MOV.U32 R7, RZ, RZ, R22 ;  /* 0x000000ffff077224 */ /* 0x000fc800078e0016 */
[----:B------:R-:W0:Y:S08]  /*ec90*/  LDC R17, c[0x0][0x144] ;  /* 0x00005100ff117b82 */ /* 0x000e300000000800 */
[----:B------:R-:W0:Y:S08]  /*eca0*/  LDC R10, c[0x0][0x630] ;  /* 0x00018c00ff0a7b82 */ /* 0x000e300000000800 */
[----:B------:R-:W0:Y:S01]  /*ecb0*/  LDC.64 R12, c[0x0][0x620] ;  /* 0x00018800ff0c7b82 */ /* 0x000e220000000a00 */
[----:B---3--:R-:W-:-:S04]  /*ecc0*/  ISETP.NE.U32.AND P0, PT, R8, RZ, PT ;  /* 0x000000ff0800720c */ /* 0x008fc80003f05070 */
[----:B------:R-:W-:Y:S02]  /*ecd0*/  ISETP.NE.AND.EX P0, PT, R9, RZ, PT, P0 ;  /* 0x000000ff0900720c */ /* 0x000fe40003f05300 */
[----:B--2---:R-:W-:-:S05]  /*ece0*/  I2FP.F32.U32 R0, R14 ;  /* 0x0000000e00007245 */ /* 0x004fca0000201000 */
[----:B------:R-:W-:-:S04]  /*ecf0*/  FMUL R0, R0, UR6 ;  /* 0x0000000600007c20 */ /* 0x000fc80008400000 */
[----:B------:R2:W3:Y:S02]  /*ed00*/  F2I.U32.TRUNC.NTZ R15, R0 ;  /* 0x00000000000f7305 */ /* 0x0004e4000020f000 */
[----:B------:R-:W-:Y:S05]  /*ed10*/  @!P0 BRA `(.L_x_299) ;  /* 0x0000000000288947 */ /* 0x000fea0003800000 */
[----:B--2---:R-:W2:Y:S02]  /*ed20*/  LDC R0, c[0x0][0x634] ;  /* 0x00018d00ff007b82 */ /* 0x004ea40000000800 */
[----:B--2---:R-:W-:-:S05]  /*ed30*/  IADD3 R7, P0, R19, R0, RZ ;  /* 0x0000000013077210 */ /* 0x004fca0007f1e0ff */
[----:B------:R-:W-:-:S04]  /*ed40*/  IMAD.X R11, RZ, RZ, R22, P0 ;  /* 0x000000ffff0b7224 */ /* 0x000fc800000e0616 */
[----:B0-----:R-:W-:-:S04]  /*ed50*/  IMAD.WIDE.U32 R2, R11, R8, RZ ;  /* 0x000000080b027225 */ /* 0x001fc800078e00ff */
[----:B------:R-:W-:-:S04]  /*ed60*/  IMAD.WIDE.U32 R4, P0, R7, R9, R2 ;  /* 0x0000000907047225 */ /* 0x000fc80007800002 */
[----:B------:R-:W-:-:S04]  /*ed70*/  IMAD.WIDE.U32 R2, R7, R8, RZ ;  /* 0x0000000807027225 */ /* 0x000fc800078e00ff */
[----:B------:R-:W-:Y:S01]  /*ed80*/  IMAD.X R7, RZ, RZ, RZ, P0 ;  /* 0x000000ffff077224 */ /* 0x000fe200000e06ff */
[----:B------:R-:W-:Y:S01]  /*ed90*/  IADD3 RZ, P0, R3, R4, RZ ;  /* 0x0000000403ff7210 */ /* 0x000fe20007f1e0ff */
[----:B------:R-:W-:-:S04]  /*eda0*/  IMAD.MOV.U32 R6, RZ, RZ, R5 ;  /* 0x000000ffff067224 */ /* 0x000fc800078e0005 */
[----:B------:R-:W-:-:S08]  /*edb0*/  IMAD.WIDE.U32.X R6, R11, R9, R6, P0 ;  /* 0x000000090b067225 */ /* 0x000fd000000e0406 */
.L_x_299:
[-CC-:B0-----:R-:W-:Y:S01]  /*edc0*/  SHF.R.U64 R11, R6, R10.reuse, R7.reuse ;  /* 0x0000000a060b7219 */ /* 0x181fe20000001207 */
[----:B------:R-:W0:Y:S01]  /*edd0*/  LDC.64 R20, c[0x0][0x640] ;  /* 0x00019000ff147b82 */ /* 0x000e220000000a00 */
[----:B--2---:R-:W-:Y:S01]  /*ede0*/  SHF.R.U32.HI R0, RZ, R10, R7 ;  /* 0x0000000aff007219 */ /* 0x004fe20000011607 */
[----:B------:R-:W-:Y:S01]  /*edf0*/  IMAD.MOV.U32 R2, RZ, RZ, R19 ;  /* 0x000000ffff027224 */ /* 0x000fe200078e0013 */
[----:B------:R-:W-:Y:S01]  /*ee00*/  IADD3 R5, P0, RZ, -R11, RZ ;  /* 0x8000000bff057210 */ /* 0x000fe20007f1e0ff */
[----:B---3--:R-:W-:Y:S01]  /*ee10*/  IMAD.MOV R15, RZ, RZ, -R15 ;  /* 0x000000ffff0f7224 */ /* 0x008fe200078e0a0f */
[----:B------:R-:W-:Y:S01]  /*ee20*/  ULDC UR6, c[0x0][0x154] ;  /* 0x0000550000067ab9 */ /* 0x000fe20000000800 */
[----:B------:R-:W-:Y:S02]  /*ee30*/  IMAD.MOV.U32 R7, RZ, RZ, 0x1 ;  /* 0x00000001ff077424 */ /* 0x000fe400078e00ff */
[----:B------:R-:W2:Y:S01]  /*ee40*/  LDC R4, c[0x0][0x618] ;  /* 0x00018600ff047b82 */ /* 0x000ea20000000800 */
[----:B------:R-:W-:-:S02]  /*ee50*/  IMAD.X R3, RZ, RZ, ~R0, P0 ;  /* 0x000000ffff037224 */ /* 0x000fc400000e0e00 */
[----:B------:R-:W-:Y:S02]  /*ee60*/  IMAD R17, R17, R15, R14 ;  /* 0x0000000f11117224 */ /* 0x000fe400078e020e */
[-C--:B------:R-:W-:Y:S02]  /*ee70*/  IMAD R0, R3, R12.reuse, RZ ;  /* 0x0000000c03007224 */ /* 0x080fe400078e02ff */
[----:B------:R-:W-:Y:S01]  /*ee80*/  IMAD.MOV.U32 R3, RZ, RZ, R22 ;  /* 0x000000ffff037224 */ /* 0x000fe200078e0016 */
[----:B------:R-:W3:Y:S01]  /*ee90*/  LDC R6, c[0x0][0x608] ;  /* 0x00018200ff067b82 */ /* 0x000ee20000000800 */
[----:B------:R-:W-:-:S04]  /*eea0*/  IMAD.WIDE.U32 R2, R5, R12, R2 ;  /* 0x0000000c05027225 */ /* 0x000fc800078e0002 */
[----:B------:R-:W-:-:S03]  /*eeb0*/  IMAD R5, R5, R13, R0 ;  /* 0x0000000d05057224 */ /* 0x000fc600078e0200 */
[----:B------:R-:W5:Y:S01]  /*eec0*/  LDC R18, c[0x0][0x658] ;  /* 0x00019600ff127b82 */ /* 0x000f620000000800 */
[----:B------:R-:W-:Y:S01]  /*eed0*/  I2FP.F32.U32 R0, R16 ;  /* 0x0000001000007245 */ /* 0x000fe20000201000 */
[----:B------:R-:W-:Y:S01]  /*eee0*/  IMAD.IADD R3, R3, 0x1, R5 ;  /* 0x0000000103037824 */ /* 0x000fe200078e0205 */
[----:B0-----:R-:W-:Y:S01]  /*eef0*/  ISETP.NE.U32.AND P0, PT, R20, RZ, PT ;  /* 0x000000ff1400720c */ /* 0x001fe20003f05070 */
[----:B------:R-:W-:Y:S02]  /*ef00*/  IMAD.MOV.U32 R5, RZ, RZ, -0x1 ;  /* 0xffffffffff057424 */ /* 0x000fe400078e00ff */
[----:B------:R-:W-:Y:S02]  /*ef10*/  FMUL R0, R0, UR6 ;  /* 0x0000000600007c20 */ /* 0x000fe40008400000 */
[----:B------:R-:W0:Y:S01]  /*ef20*/  LDC R15, c[0x0][0x148] ;  /* 0x00005200ff0f7b82 */ /* 0x000e220000000800 */
[----:B--2---:R-:W-:Y:S01]  /*ef30*/  SHF.R.U64 R10, R2, R4, R3 ;  /* 0x00000004020a7219 */ /* 0x004fe20000001203 */
[----:B------:R2:W0:Y:S01]  /*ef40*/  F2I.U32.TRUNC.NTZ R13, R0 ;  /* 0x00000000000d7305 */ /* 0x000422000020f000 */
[----:B------:R-:W-:-:S02]  /*ef50*/  ISETP.NE.AND.EX P0, PT, R21, RZ, PT, P0 ;  /* 0x000000ff1500720c */ /* 0x000fc40003f05300 */
[----:B------:R-:W-:-:S03]  /*ef60*/  SHF.R.U32.HI R3, RZ, R4, R3 ;  /* 0x00000004ff037219 */ /* 0x000fc60000011603 */
[----:B------:R-:W0:Y:S01]  /*ef70*/  LDC R14, c[0x0][0x600] ;  /* 0x00018000ff0e7b82 */ /* 0x000e220000000800 */
[-CC-:B---3--:R-:W-:Y:S02]  /*ef80*/  SHF.R.U64 R8, R10, R6.reuse, R3.reuse ;  /* 0x000000060a087219 */ /* 0x188fe40000001203 */
[----:B------:R-:W-:-:S05]  /*ef90*/  SHF.R.U32.HI R3, RZ, R6, R3 ;  /* 0x00000006ff037219 */ /* 0x000fca0000011603 */
[----:B------:R-:W3:Y:S01]  /*efa0*/  LDC R22, c[0x0][0x648] ;  /* 0x00019200ff167b82 */ /* 0x000ee20000000800 */
[-CC-:B-----5:R-:W-:Y:S02]  /*efb0*/  SHF.R.U64 R12, R8, R18.reuse, R3.reuse ;  /* 0x00000012080c7219 */ /* 0x1a0fe40000001203 */
[-C--:B------:R-:W-:Y:S02]  /*efc0*/  SHF.L.U32 R5, R5, R18.reuse, RZ ;  /* 0x0000001205057219 */ /* 0x080fe400000006ff */
[-C--:B------:R-:W-:Y:S01]  /*efd0*/  SHF.R.U32.HI R3, RZ, R18.reuse, R3 ;  /* 0x00000012ff037219 */ /* 0x080fe20000011603 */
[----:B------:R-:W-:Y:S01]  /*efe0*/  IMAD.MOV.U32 R2, RZ, RZ, R12 ;  /* 0x000000ffff027224 */ /* 0x000fe200078e000c */
[----:B------:R-:W-:Y:S01]  /*eff0*/  SHF.L.U32 R18, R7, R18, RZ ;  /* 0x0000001207127219 */ /* 0x000fe200000006ff */
[----:B------:R-:W0:Y:S01]  /*f000*/  LDC R23, c[0x0][0x638] ;  /* 0x00018e00ff177b82 */ /* 0x000e220000000800 */
[----:B------:R-:W-:-:S07]  /*f010*/  LOP3.LUT R19, RZ, R5, RZ, 0x33, !PT ;  /* 0x00000005ff137212 */ /* 0x000fce00078e33ff */
[----:B------:R-:W0:Y:S01]  /*f020*/  LDC R24, c[0x0][0x610] ;  /* 0x00018400ff187b82 */ /* 0x000e220000000800 */
[----:B--2---:R-:W-:Y:S05]  /*f030*/  @!P0 BRA `(.L_x_300) ;  /* 0x0000000000288947 */ /* 0x004fea0003800000 */
        /* <DEDUP_REMOVED lines=10> */
.L_x_300:
[----:B---3--:R-:W-:Y:S01]  /*f0e0*/  SHF.R.U64 R0, R2, R22, R3 ;  /* 0x0000001602007219 */ /* 0x008fe20000001203 */
[----:B0-----:R-:W-:Y:S01]  /*f0f0*/  VIADD R7, R14, 0xffffffff ;  /* 0xffffffff0e077836 */ /* 0x001fe20000000000 */
[----:B------:R-:W-:Y:S01]  /*f100*/  LOP3.LUT R5, R8, R19, RZ, 0xc0, !PT ;  /* 0x0000001308057212 */ /* 0x000fe200078ec0ff */
[----:B------:R-:W-:Y:S02]  /*f110*/  IMAD.MOV R13, RZ, RZ, -R13 ;  /* 0x000000ffff0d7224 */ /* 0x000fe400078e0a0d */
[----:B------:R-:W-:Y:S02]  /*f120*/  IMAD.MOV R3, RZ, RZ, -R0 ;  /* 0x000000ffff037224 */ /* 0x000fe400078e0a00 */
[----:B------:R-:W-:Y:S01]  /*f130*/  IMAD R2, R18, R0, R5 ;  /* 0x0000000012027224 */ /* 0x000fe200078e0205 */
[----:B------:R-:W-:Y:S01]  /*f140*/  LOP3.LUT R5, R10, R7, RZ, 0xc0, !PT ;  /* 0x000000070a057212 */ /* 0x000fe200078ec0ff */
[----:B------:R-:W-:Y:S02]  /*f150*/  @P2 IMAD R17, R15, R13, R16 ;  /* 0x0000000d0f112224 */ /* 0x000fe400078e0210 */
[----:B------:R-:W-:-:S02]  /*f160*/  IMAD R0, R3, R23, R12 ;  /* 0x0000001703007224 */ /* 0x000fc400078e020c */
[----:B------:R-:W-:Y:S02]  /*f170*/  IMAD.MOV.U32 R4, RZ, RZ, 0x1 ;  /* 0x00000001ff047424 */ /* 0x000fe400078e00ff */
[----:B------:R-:W-:Y:S02]  /*f180*/  IMAD R2, R2, R24, R17 ;  /* 0x0000001802027224 */ /* 0x000fe400078e0211 */
[----:B------:R-:W-:Y:S01]  /*f190*/  IMAD R3, R0, R14, R5 ;  /* 0x0000000e00037224 */ /* 0x000fe200078e0205 */
[----:B------:R-:W-:-:S04]  /*f1a0*/  PRMT R0, R4, 0x7610, R0 ;  /* 0x0000761004007816 */ /* 0x000fc80000000000 */
[----:B------:R-:W-:Y:S02]  /*f1b0*/  SEL R4, R3, R2, !P2 ;  /* 0x0000000203047207 */ /* 0x000fe40005000000 */
[----:B------:R-:W-:-:S03]  /*f1c0*/  SEL R2, R2, R3, !P2 ;  /* 0x0000000302027207 */ /* 0x000fc60005000000 */
[----:B------:R2:W-:Y:S04]  /*f1d0*/  STL [R1+0x88], R4 ;  /* 0x0000880401007387 */ /* 0x0005e80000100800 */
[----:B------:R2:W-:Y:S04]  /*f1e0*/  STL [R1+0x74], R11 ;  /* 0x0000740b01007387 */ /* 0x0005e80000100800 */
[----:B------:R2:W-:Y:S02]  /*f1f0*/  STL [R1+0x84], R2 ;  /* 0x0000840201007387 */ /* 0x0005e40000100800 */
.L_x_298:
[----:B------:R-:W-:Y:S01]  /*f200*/  LOP3.LUT P0, RZ, R0, 0xff, RZ, 0xc0, !PT ;  /* 0x000000ff00ff7812 */ /* 0x000fe2000780c0ff */
[----:B------:R-:W-:-:S12]  /*f210*/  ULOP3.LUT UR27, UR27, 0x1, URZ, 0x3c, !UPT ;  /* 0x000000011b1b7892 */ /* 0x000fd8000f8e3c3f */
[----:B------:R-:W-:Y:S05]  /*f220*/  @P0 BRA `(.L_x_301) ;  /* 0xffffff2400600947 */ /* 0x000fea000383ffff */
[----:B------:R-:W-:Y:S05]  /*f230*/  EXIT ;  /* 0x000000000000794d */ /* 0x000fea0003800000 */
.L_x_17:
[----:B------:R-:W-:-:S08]  /*f240*/  ISETP.NE.AND P0, PT, RZ, UR6, PT ;  /* 0x00000006ff007c0c */ /* 0x000fd0000bf05270 */
[----:B0123--:R-:W0:-:S00]  /*f250*/  USETMAXREG.DEALLOC.CTAPOOL 0x28 ;  /* 0x00000028000079c8 */ /* 0x00fe0000080e0500 */
[----:B------:R-:W-:Y:S05]  /*f260*/  @P0 EXIT ;  /* 0x000000000000094d */ /* 0x000fea0003800000 */
[----:B0-----:R-:W-:Y:S01]  /*f270*/  LOP3.LUT P0, RZ, R0, 0xff, RZ, 0xc0, !PT ;  /* 0x000000ff00ff7812 */ /* 0x001fe2000780c0ff */
[----:B------:R-:W-:Y:S02]  /*f280*/  IMAD.MOV.U32 R0, RZ, RZ, 0x1 ;  /* 0x00000001ff007424 */ /* 0x000fe400078e00ff */
[----:B------:R-:W-:-:S10]  /*f290*/  IMAD.MOV.U32 R8, RZ, RZ, RZ ;  /* 0x000000ffff087224 */ /* 0x000fd400078e00ff */
[----:B------:R-:W-:Y:S05]  /*f2a0*/  @!P0 BRA `(.L_x_302) ;  /* 0x0000000c00988947 */ /* 0x000fea0003800000 */
[----:B------:R-:W0:Y:S01]  /*f2b0*/  S2UR UR5, SR_CgaCtaId ;  /* 0x00000000000579c3 */ /* 0x000e220000008800 */
[----:B------:R-:W-:Y:S01]  /*f2c0*/  UMOV UR7, 0x1 ;  /* 0x0000000100077882 */ /* 0x000fe20000000000 */
[----:B------:R-:W-:Y:S01]  /*f2d0*/  LOP3.LUT P0, RZ, R3, 0x1f, RZ, 0xc0, !PT ;  /* 0x0000001f03ff7812 */ /* 0x000fe2000780c0ff */
[----:B------:R-:W-:Y:S01]  /*f2e0*/  ULDC UR19, c[0x0][0x658] ;  /* 0x0001960000137ab9 */ /* 0x000fe20000000800 */
[----:B------:R-:W-:Y:S01]  /*f2f0*/  UMOV UR6, 0xffffffff ;  /* 0xffffffff00067882 */ /* 0x000fe20000000000 */
[----:B------:R-:W-:Y:S01]  /*f300*/  BSSY B0, `(.L_x_302) ;  /* 0x00000e0000007945 */ /* 0x000fe20003800000 */
[----:B------:R-:W-:Y:S01]  /*f310*/  USHF.L.U32 UR6, UR6, UR19, URZ ;  /* 0x0000001306067299 */ /* 0x000fe2000800063f */
[C---:B------:R-:W-:Y:S01]  /*f320*/  ISETP.NE.AND P3, PT, R2.reuse, RZ, PT ;  /* 0x000000ff0200720c */ /* 0x040fe20003f65270 */
[----:B------:R-:W-:Y:S01]  /*f330*/  IMAD.MOV.U32 R9, RZ, RZ, 0x1 ;  /* 0x00000001ff097424 */ /* 0x000fe200078e00ff */
[----:B------:R-:W-:Y:S01]  /*f340*/  ISETP.NE.OR P0, PT, R2, RZ, !P0 ;  /* 0x000000ff0200720c */ /* 0x000fe20004705670 */
[----:B------:R-:W-:Y:S01]  /*f350*/  IMAD.MOV.U32 R0, RZ, RZ, 0x1 ;  /* 0x00000001ff007424 */ /* 0x000fe200078e00ff */
[----:B------:R-:W-:Y:S01]  /*f360*/  ULDC UR18, c[0x0][0x600] ;  /* 0x0001800000127ab9 */ /* 0x000fe20000000800 */
[----:B------:R-:W-:Y:S01]  /*f370*/  IMAD.MOV.U32 R8, RZ, RZ, RZ ;  /* 0x000000ffff087224 */ /* 0x000fe200078e00ff */
[----:B------:R-:W-:Y:S01]  /*f380*/  UMOV UR24, 0x5 ;  /* 0x0000000500187882 */ /* 0x000fe20000000000 */
[----:B------:R-:W-:-:S02]  /*f390*/  UIADD3 UR35, UR14, 0x1, URZ ;  /* 0x000000010e237890 */ /* 0x000fc4000fffe03f */
[----:B------:R-:W-:Y:S02]  /*f3a0*/  ULOP3.LUT UR34, UR15, 0x2, URZ, 0xfc, !UPT ;  /* 0x000000020f227892 */ /* 0x000fe4000f8efc3f */
[----:B------:R-:W-:Y:S02]  /*f3b0*/  UIADD3 UR18, UR18, -0x1, URZ ;  /* 0xffffffff12127890 */ /* 0x000fe4000fffe03f */
[----:B------:R-:W-:Y:S02]  /*f3c0*/  USHF.L.U32 UR19, UR7, UR19, URZ ;  /* 0x0000001307137299 */ /* 0x000fe4000800063f */
[----:B------:R-:W-:Y:S02]  /*f3d0*/  ULOP3.LUT UR22, URZ, UR6, URZ, 0x33, !UPT ;  /* 0x000000063f167292 */ /* 0x000fe4000f8e333f */
[----:B0-----:R-:W-:Y:S02]  /*f3e0*/  ULOP3.LUT UR4, UR5, 0x1, URZ, 0xc0, !UPT ;  /* 0x0000000105047892 */ /* 0x001fe4000f8ec03f */
[----:B------:R-:W-:-:S02]  /*f3f0*/  USHF.R.U32.HI UR29, URZ, 0x1, UR5 ;  /* 0x000000013f1d7899 */ /* 0x000fc40008011605 */
[----:B------:R-:W-:Y:S02]  /*f400*/  USHF.L.U32 UR20, UR5, 0x7, URZ ;  /* 0x0000000705147899 */ /* 0x000fe4000800063f */
[----:B------:R-:W-:Y:S02]  /*f410*/  USHF.L.U32 UR21, UR5, 0xe, URZ ;  /* 0x0000000e05157899 */ /* 0x000fe4000800063f */
[----:B------:R-:W-:Y:S02]  /*f420*/  ULOP3.LUT UR5, UR5, 0xfffffffe, URZ, 0xc0, !UPT ;  /* 0xfffffffe05057892 */ /* 0x000fe4000f8ec03f */
[----:B------:R-:W-:Y:S02]  /*f430*/  UISETP.GT.U32.AND UP0, UPT, UR4, 0xffff, UPT ;  /* 0x0000ffff0400788c */ /* 0x000fe4000bf04070 */
[----:B------:R-:W-:Y:S02]  /*f440*/  USHF.L.U32 UR23, UR7, UR5, URZ ;  /* 0x0000000507177299 */ /* 0x000fe4000800063f */
[----:B------:R-:W-:-:S02]  /*f450*/  ULOP3.LUT UR5, UR5, 0x1, URZ, 0xfc, !UPT ;  /* 0x0000000105057892 */ /* 0x000fc4000f8efc3f */
[----:B------:R-:W-:Y:S02]  /*f460*/  USEL UR4, UR4, 0xffff, !UP0 ;  /* 0x0000ffff04047887 */ /* 0x000fe4000c000000 */
[----:B------:R-:W-:Y:S02]  /*f470*/  USHF.L.U32 UR5, UR7, UR5, URZ ;  /* 0x0000000507057299 */ /* 0x000fe4000800063f */
[----:B------:R-:W-:Y:S02]  /*f480*/  ULOP3.LUT UR4, UR4, 0xffff, URZ, 0xc0, !UPT ;  /* 0x0000ffff04047892 */ /* 0x000fe4000f8ec03f */
[----:B------:R-:W-:Y:S02]  /*f490*/  ULOP3.LUT UR20, UR20, 0x80, URZ, 0xc0, !UPT ;  /* 0x0000008014147892 */ /* 0x000fe4000f8ec03f */
[----:B------:R-:W-:Y:S02]  /*f4a0*/  ULOP3.LUT UR21, UR21, 0x4000, URZ, 0xc0, !UPT ;  /* 0x0000400015157892 */ /* 0x000fe4000f8ec03f */
[----:B------:R-:W-:-:S02]  /*f4b0*/  ULOP3.LUT UR23, UR23, UR5, URZ, 0xfc, !UPT ;  /* 0x0000000517177292 */ /* 0x000fc4000f8efc3f */
[----:B------:R-:W-:Y:S01]  /*f4c0*/  USHF.L.U32 UR24, UR24, UR4, URZ ;  /* 0x0000000418187299 */ /* 0x000fe2000800063f */
[----:B------:R-:W-:-:S11]  /*f4d0*/  ULDC.64 UR30, c[0x0][0x198] ;  /* 0x00006600001e7ab9 */ /* 0x000fd60000000a00 */
.L_x_314:
[----:B------:R-:W-:-:S03]  /*f4e0*/  UMOV UR4, 0xffffffff ;  /* 0xffffffff00047882 */ /* 0x000fc60000000000 */
[----:B01----:R-:W-:Y:S05]  /*f4f0*/  BRA.DIV UR4, `(.L_x_303) ;  /* 0x00000012040c7947 */ /* 0x003fea000b800000 */
[----:B------:R-:W-:-:S13]  /*f500*/  ELECT P1, URZ, PT ;  /* 0x00000000003f782f */ /* 0x000fda0003820000 */
.L_x_326:
[----:B------:R-:W0:Y:S01]  /*f510*/  LDC R2, c[0x0][0x28c] ;  /* 0x0000a300ff027b82 */ /* 0x000e220000000800 */
[----:B------:R-:W-:Y:S01]  /*f520*/  BSSY B1, `(.L_x_304) ;  /* 0x0000040000017945 */ /* 0x000fe20003800000 */
[----:B0-----:R-:W-:-:S13]  /*f530*/  ISETP.LT.OR P1, PT, R2, 0x1, !P1 ;  /* 0x000000010200780c */ /* 0x001fda0004f21670 */
[----:B------:R-:W-:Y:S05]  /*f540*/  @P1 BRA `(.L_x_305) ;  /* 0x0000000000f41947 */ /* 0x000fea0003800000 */
[----:B------:R-:W2:Y:S04]  /*f550*/  LDL.LU R4, [R1+0x88] ;  /* 0x0000880001047983 */ /* 0x000ea80000300800 */
[----:B------:R-:W3:Y:S01]  /*f560*/  LDL.LU R3, [R1+0x84] ;  /* 0x0000840001037983 */ /* 0x000ee20000300800 */
[----:B------:R-:W-:Y:S02]  /*f570*/  IMAD.MOV.U32 R12, RZ, RZ, RZ ;  /* 0x000000ffff0c7224 */ /* 0x000fe400078e00ff */
[----:B------:R-:W-:Y:S02]  /*f580*/  IMAD.U32 R13, RZ, RZ, UR35 ;  /* 0x00000023ff0d7e24 */ /* 0x000fe4000f8e00ff */
[----:B------:R-:W-:Y:S01]  /*f590*/  IMAD.MOV.U32 R2, RZ, RZ, R0 ;  /* 0x000000ffff027224 */ /* 0x000fe200078e0000 */
[----:B--2---:R-:W-:-:S02]  /*f5a0*/  LEA R6, R4, UR20, 0x8 ;  /* 0x0000001404067c11 */ /* 0x004fc4000f8e40ff */
[----:B---3--:R-:W-:Y:S01]  /*f5b0*/  LEA R4, R3, UR29, 0x1 ;  /* 0x0000001d03047c11 */ /* 0x008fe2000f8e08ff */
[----:B------:R-:W-:-:S04]  /*f5c0*/  IMAD.MOV.U32 R3, RZ, RZ, R8 ;  /* 0x000000ffff037224 */ /* 0x000fc800078e0008 */
[----:B------:R-:W-:-:S07]  /*f5d0*/  IMAD.SHL.U32 R7, R4, 0x20, RZ ;  /* 0x0000002004077824 */ /* 0x000fce00078e00ff */
.L_x_309:
[----:B------:R-:W0:Y:S01]  /*f5e0*/  S2R R5, SR_CgaCtaId ;  /* 0x0000000000057919 */ /* 0x000e220000008800 */
[----:B------:R-:W-:-:S04]  /*f5f0*/  MOV R4, 0x400 ;  /* 0x0000040000047802 */ /* 0x000fc80000000f00 */
[----:B0-----:R-:W-:Y:S02]  /*f600*/  LEA R10, R5, R4, 0x18 ;  /* 0x00000004050a7211 */ /* 0x001fe400078ec0ff */
[----:B------:R-:W-:Y:S01]  /*f610*/  SHF.L.U32 R4, R2, 0x1f, RZ ;  /* 0x0000001f02047819 */ /* 0x000fe200000006ff */
[----:B------:R-:W0:Y:S02]  /*f620*/  @!P3 LDC R5, c[0x0][0x500] ;  /* 0x00014000ff05bb82 */ /* 0x000e240000000800 */
[----:B------:R-:W-:-:S04]  /*f630*/  IMAD R11, R3, 0x8, R10 ;  /* 0x00000008030b7824 */ /* 0x000fc800078e020a */
[----:B------:R-:W1:Y:S02]  /*f640*/  SYNCS.PHASECHK.TRANS64.TRYWAIT P1, [R11+URZ+0x18], R4 ;  /* 0x000018040b0075a7 */ /* 0x000e64000802017f */
[----:B-1----:R-:W-:Y:S05]  /*f650*/  @!P1 BRA `(.L_x_306) ;  /* 0x0000000c00d49947 */ /* 0x002fea0003800000 */
.L_x_327:
[----:B------:R-:W-:Y:S01]  /*f660*/  UPRMT UR4, UR34, 0x9910, URZ ;  /* 0x0000991022047896 */ /* 0x000fe2000800003f */
[----:B0-----:R0:W-:Y:S03]  /*f670*/  @!P3 SYNCS.ARRIVE.TRANS64 RZ, [R11+URZ], R5 ;  /* 0x000000050bffb9a7 */ /* 0x0011e6000800003f */
[----:B------:R-:W-:-:S06]  /*f680*/  UISETP.NE.AND UP0, UPT, UR4, 0x2, UPT ;  /* 0x000000020400788c */ /* 0x000fcc000bf05270 */
[----:B------:R-:W-:-:S13]  /*f690*/  PLOP3.LUT P1, PT, PT, PT, UP0, 0x80, 0x0 ;  /* 0x000000000000781c */ /* 0x000fda0003f2f008 */
[----:B0-----:R-:W-:Y:S05]  /*f6a0*/  @P1 BRA `(.L_x_307) ;  /* 0x0000000000041947 */ /* 0x001fea0003800000 */
[----:B------:R-:W-:Y:S01]  /*f6b0*/  BPT.TRAP 0x1 ;  /* 0x000000040000795c */ /* 0x000fe20000300000 */
.L_x_307:
[----:B------:R-:W-:Y:S05]  /*f6c0*/  @P0 BRA `(.L_x_308) ;  /* 0x0000000000040947 */ /* 0x000fea0003800000 */
[----:B------:R-:W-:Y:S01]  /*f6d0*/  BPT.TRAP 0x1 ;  /* 0x000000040000795c */ /* 0x000fe20000300000 */
.L_x_308:
[----:B------:R-:W2:Y:S01]  /*f6e0*/  LDL R5, [R1+0x74] ;  /* 0x0000740001057983 */ /* 0x000ea20000100800 */
[----:B-1----:R-:W-:Y:S01]  /*f6f0*/  LEA R4, R3, UR29, 0x1 ;  /* 0x0000001d03047c11 */ /* 0x002fe2000f8e08ff */
[----:B------:R-:W-:Y:S01]  /*f700*/  VIADD R13, R13, 0xffffffff ;  /* 0xffffffff0d0d7836 */ /* 0x000fe20000000000 */
[----:B------:R-:W-:Y:S01]  /*f710*/  R2UR UR8, R3 ;  /* 0x00000000030872ca */ /* 0x000fe200000e0000 */
[----:B------:R-:W-:Y:S01]  /*f720*/  UIADD3 UR4, UP0, UR30, 0xf0, URZ ;  /* 0x000000f01e047890 */ /* 0x000fe2000ff1e03f */
[----:B------:R-:W-:Y:S01]  /*f730*/  R2UR UR27, R10 ;  /* 0x000000000a1b72ca */ /* 0x000fe200000e0000 */
[----:B------:R-:W-:Y:S01]  /*f740*/  IMAD.U32 R4, R4, 0x1000, R10 ;  /* 0x0000100004047824 */ /* 0x000fe200078e000a */
[----:B------:R-:W-:Y:S01]  /*f750*/  R2UR UR9, R11 ;  /* 0x000000000b0972ca */ /* 0x000fe200000e0000 */
[----:B------:R-:W-:Y:S01]  /*f760*/  UIADD3 UR32, UP1, UR30, 0x1f0, URZ ;  /* 0x000001f01e207890 */ /* 0x000fe2000ff3e03f */
[----:B------:R-:W-:Y:S01]  /*f770*/  R2UR UR11, R7 ;  /* 0x00000000070b72ca */ /* 0x000fe200000e0000 */
[----:B------:R-:W-:Y:S01]  /*f780*/  UPRMT UR25, URZ, 0x5410, UR24 ;  /* 0x000054103f197896 */ /* 0x000fe20008000018 */
[----:B------:R-:W-:Y:S01]  /*f790*/  R2UR UR5, R4 ;  /* 0x00000000040572ca */ /* 0x000fe200000e0000 */
[----:B------:R-:W-:Y:S01]  /*f7a0*/  VIADD R3, R3, 0x1 ;  /* 0x0000000103037836 */ /* 0x000fe20000000000 */
[----:B------:R-:W-:Y:S01]  /*f7b0*/  R2UR UR10, R12 ;  /* 0x000000000c0a72ca */ /* 0x000fe200000e0000 */
[----:B------:R-:W-:Y:S01]  /*f7c0*/  UPRMT UR36, URZ, 0x5410, UR23 ;  /* 0x000054103f247896 */ /* 0x000fe20008000017 */
[----:B------:R-:W-:Y:S01]  /*f7d0*/  R2UR UR28, R6 ;  /* 0x00000000061c72ca */ /* 0x000fe200000e0000 */
[----:B------:R-:W-:Y:S01]  /*f7e0*/  ULEA UR8, UR8, UR21, 0xf ;  /* 0x0000001508087291 */ /* 0x000fe2000f8e783f */
[----:B------:R-:W-:Y:S01]  /*f7f0*/  ISETP.GT.AND P4, PT, R13, 0x1, PT ;  /* 0x000000010d00780c */ /* 0x000fe20003f84270 */
[----:B------:R-:W-:Y:S01]  /*f800*/  UIADD3.X UR33, URZ, UR31, URZ, UP1, !UPT ;  /* 0x0000001f3f217290 */ /* 0x000fe20008ffe43f */
[C---:B------:R-:W-:Y:S01]  /*f810*/  ISETP.NE.AND P1, PT, R3.reuse, 0x3, PT ;  /* 0x000000030300780c */ /* 0x040fe20003f25270 */
[----:B------:R-:W-:Y:S01]  /*f820*/  UIADD3 UR27, UR27, 0x6100, UR8 ;  /* 0x000061001b1b7890 */ /* 0x000fe2000fffe008 */
[----:B------:R-:W-:Y:S01]  /*f830*/  VIADD R12, R12, 0x80 ;  /* 0x000000800c0c7836 */ /* 0x000fe20000000000 */
[----:B------:R-:W-:Y:S01]  /*f840*/  UMOV UR6, 0x0 ;  /* 0x0000000000067882 */ /* 0x000fe20000000000 */
[----:B------:R-:W-:Y:S01]  /*f850*/  UMOV UR7, 0x10000000 ;  /* 0x1000000000077882 */ /* 0x000fe20000000000 */
[----:B------:R-:W-:Y:S01]  /*f860*/  UIADD3 UR26, UR5, 0x100, URZ ;  /* 0x00000100051a7890 */ /* 0x000fe2000fffe03f */
[----:B------:R-:W-:Y:S01]  /*f870*/  SEL R3, R3, RZ, P1 ;  /* 0x000000ff03037207 */ /* 0x000fe20000800000 */
[----:B------:R-:W-:-:S05]  /*f880*/  UIADD3.X UR5, URZ, UR31, URZ, UP0, !UPT ;  /* 0x0000001f3f057290 */ /* 0x000fca00087fe43f */
[----:B------:R-:W-:Y:S01]  /*f890*/  UMOV UR8, UR26 ;  /* 0x0000001a00087c82 */ /* 0x000fe20008000000 */
[----:B--2---:R-:W-:Y:S02]  /*f8a0*/  R2UR UR12, R5 ;  /* 0x00000000050c72ca */ /* 0x004fe400000e0000 */
[----:B------:R-:W-:-:S04]  /*f8b0*/  SEL R5, RZ, 0x1, P1 ;  /* 0x00000001ff057807 */ /* 0x000fc80000800000 */
[----:B------:R-:W-:-:S07]  /*f8c0*/  LOP3.LUT R2, R2, R5, RZ, 0x3c, !PT ;  /* 0x0000000502027212 */ /* 0x000fce00078e3cff */
[----:B------:R0:W-:Y:S02]  /*f8d0*/  UTMALDG.3D.MULTICAST [UR8], [UR4], UR25, desc[UR6] ;  /* 0x00000608040073b4 */ /* 0x0001e40008011819 */
[----:B0-----:R-:W-:Y:S01]  /*f8e0*/  UMOV UR8, UR27 ;  /* 0x0000001b00087c82 */ /* 0x001fe20008000000 */
[----:B------:R-:W-:Y:S02]  /*f8f0*/  UMOV UR11, UR28 ;  /* 0x0000001c000b7c82 */ /* 0x000fe40008000000 */
[----:B------:R0:W-:Y:S02]  /*f900*/  UTMALDG.3D.MULTICAST [UR8], [UR32], UR36, desc[UR6] ;  /* 0x00000608200073b4 */ /* 0x0001e40008011824 */
[----:B0-----:R-:W-:Y:S05]  /*f910*/  @P4 BRA `(.L_x_309) ;  /* 0xfffffffc00304947 */ /* 0x001fea000383ffff */
.L_x_305:
[----:B------:R-:W-:Y:S05]  /*f920*/  BSYNC B1 ;  /* 0x0000000000017941 */ /* 0x000fea0003800000 */
.L_x_304:
[----:B------:R-:W2:Y:S01]  /*f930*/  LDL.LU R15, [R1+0x7c] ;  /* 0x00007c00010f7983 */ /* 0x000ea20000300800 */
[----:B------:R-:W-:Y:S01]  /*f940*/  LOP3.LUT P5, RZ, R9, 0xff, RZ, 0xc0, !PT ;  /* 0x000000ff09ff7812 */ /* 0x000fe200078ac0ff */
[----:B------:R-:W-:Y:S01]  /*f950*/  VIADD R8, R8, UR14 ;  /* 0x0000000e08087c36 */ /* 0x000fe20008000000 */
[----:B------:R-:W-:Y:S01]  /*f960*/  UISETP.GE.U32.AND UP0, UPT, UR14, 0x3, UPT ;  /* 0x000000030e00788c */ /* 0x000fe2000bf06070 */
[----:B------:R-:W3:Y:S01]  /*f970*/  LDL.LU R14, [R1+0x80] ;  /* 0x00008000010e7983 */ /* 0x000ee20000300800 */
[----:B------:R-:W-:Y:S01]  /*f980*/  IMAD.U32 R5, RZ, RZ, UR14 ;  /* 0x0000000eff057e24 */ /* 0x000fe2000f8e00ff */
[----:B------:R-:W-:Y:S01]  /*f990*/  ULDC.64 UR4, c[0x0][0x650] ;  /* 0x0001940000047ab9 */ /* 0x000fe20000000a00 */
[----:B------:R-:W-:Y:S01]  /*f9a0*/  ISETP.GT.U32.AND P1, PT, R8, 0x2, PT ;  /* 0x000000020800780c */ /* 0x000fe20003f24070 */
[----:B------:R-:W-:Y:S01]  /*f9b0*/  BSSY B1, `(.L_x_310) ;  /* 0x0000072000017945 */ /* 0x000fe20003800000 */
[----:B------:R-:W-:Y:S02]  /*f9c0*/  PLOP3.LUT P4, PT, PT, PT, UP0, 0x80, 0x0 ;  /* 0x000000000000781c */ /* 0x000fe40003f8f008 */
[----:B------:R-:W-:-:S02]  /*f9d0*/  ISETP.LT.U32.AND P1, PT, R5, 0x3, P1 ;  /* 0x000000030500780c */ /* 0x000fc40000f21070 */
[----:B------:R-:W-:Y:S01]  /*f9e0*/  PRMT R9, RZ, 0x7610, R9 ;  /* 0x00007610ff097816 */ /* 0x000fe20000000009 */
[----:B------:R-:W0:Y:S01]  /*f9f0*/  @P5 S2R R3, SR_CgaCtaId ;  /* 0x0000000000035919 */ /* 0x000e220000008800 */
[----:B------:R-:W-:-:S04]  /*fa00*/  @P5 MOV R2, 0x400 ;  /* 0x0000040000025802 */ /* 0x000fc80000000f00 */
[----:B0-----:R-:W-:Y:S01]  /*fa10*/  @P5 LEA R4, R3, R2, 0x18 ;  /* 0x0000000203045211 */ /* 0x001fe200078ec0ff */
[----:B------:R-:W-:-:S03]  /*fa20*/  IMAD.WIDE.U32 R2, R8, -0x55555555, RZ ;  /* 0xaaaaaaab08027825 */ /* 0x000fc600078e00ff */
[----:B------:R0:W-:Y:S02]  /*fa30*/  @P5 SYNCS.ARRIVE.TRANS64.A1T0 RZ, [R4+URZ+0x68], RZ ;  /* 0x000068ff04ff59a7 */ /* 0x0001e4000810003f */
[----:B------:R-:W-:Y:S02]  /*fa40*/  SHF.R.U32.HI R5, RZ, 0x1, R3 ;  /* 0x00000001ff057819 */ /* 0x000fe40000011603 */
[----:B------:R-:W-:Y:S02]  /*fa50*/  SEL R3, RZ, 0x1, !P1 ;  /* 0x00000001ff037807 */ /* 0x000fe40004800000 */
[----:B------:R-:W-:Y:S01]  /*fa60*/  PRMT R2, RZ, 0x7610, R2 ;  /* 0x00007610ff027816 */ /* 0x000fe20000000002 */
[----:B------:R-:W-:Y:S01]  /*fa70*/  IMAD R8, R5, -0x3, R8 ;  /* 0xfffffffd05087824 */ /* 0x000fe200078e0208 */
[----:B------:R-:W-:Y:S01]  /*fa80*/  LOP3.LUT R0, R0, R3, RZ, 0x3c, !PT ;  /* 0x0000000300007212 */ /* 0x000fe200078e3cff */
[----:B0-----:R-:W-:Y:S02]  /*fa90*/  IMAD.MOV.U32 R4, RZ, RZ, -0x1 ;  /* 0xffffffffff047424 */ /* 0x001fe400078e00ff */
[----:B------:R-:W-:Y:S01]  /*faa0*/  IMAD.MOV.U32 R3, RZ, RZ, -0x1 ;  /* 0xffffffffff037424 */ /* 0x000fe200078e00ff */
[----:B------:R-:W-:Y:S01]  /*fab0*/  @P4 LOP3.LUT R0, R0, 0x1, R5, 0x78, !PT ;  /* 0x0000000100004812 */ /* 0x000fe200078e7805 */
[----:B------:R-:W-:Y:S01]  /*fac0*/  IMAD.MOV.U32 R5, RZ, RZ, -0x1 ;  /* 0xffffffffff057424 */ /* 0x000fe200078e00ff */
[----:B---3--:R-:W-:-:S04]  /*fad0*/  IADD3 R14, P5, R14, UR16, RZ ;  /* 0x000000100e0e7c10 */ /* 0x008fc8000ffbe0ff */
[----:B--2---:R-:W-:Y:S01]  /*fae0*/  IADD3.X R15, R15, UR13, RZ, P5, !PT ;  /* 0x0000000d0f0f7c10 */ /* 0x004fe2000affe4ff */
[----:B------:R0:W-:Y:S01]  /*faf0*/  STL [R1+0x80], R14 ;  /* 0x0000800e01007387 */ /* 0x0001e20000100800 */
[----:B------:R-:W-:-:S03]  /*fb00*/  ISETP.GE.U32.AND P1, PT, R14, UR4, PT ;  /* 0x000000040e007c0c */ /* 0x000fc6000bf26070 */
[----:B------:R0:W-:Y:S01]  /*fb10*/  STL [R1+0x7c], R15 ;  /* 0x00007c0f01007387 */ /* 0x0001e20000100800 */
[----:B------:R-:W-:-:S03]  /*fb20*/  ISETP.GE.U32.AND.EX P1, PT, R15, UR5, PT, P1 ;  /* 0x000000050f007c0c */ /* 0x000fc6000bf26110 */
[----:B------:R0:W-:Y:S04]  /*fb30*/  STL [R1+0x84], R5 ;  /* 0x0000840501007387 */ /* 0x0001e80000100800 */
[----:B------:R0:W-:Y:S04]  /*fb40*/  STL [R1+0x88], R4 ;  /* 0x0000880401007387 */ /* 0x0001e80000100800 */
[----:B------:R0:W-:Y:S02]  /*fb50*/  STL [R1+0x74], R3 ;  /* 0x0000740301007387 */ /* 0x0001e40000100800 */
[----:B------:R-:W-:Y:S05]  /*fb60*/  @P1 BRA `(.L_x_311) ;  /* 0x0000000400581947 */ /* 0x000fea0003800000 */
[----:B------:R-:W-:Y:S01]  /*fb70*/  ULDC.64 UR4, c[0x0][0x628] ;  /* 0x00018a0000047ab9 */ /* 0x000fe20000000a00 */
[----:B------:R-:W1:Y:S01]  /*fb80*/  S2R R12, SR_CTAID.X ;  /* 0x00000000000c7919 */ /* 0x000e620000002500 */
[----:B------:R-:W-:Y:S01]  /*fb90*/  ISETP.NE.U32.AND P1, PT, RZ, UR4, PT ;  /* 0x00000004ff007c0c */ /* 0x000fe2000bf25070 */
[----:B------:R-:W-:Y:S01]  /*fba0*/  ULDC UR7, c[0x0][0x630] ;  /* 0x00018c0000077ab9 */ /* 0x000fe20000000800 */
[----:B------:R-:W-:Y:S01]  /*fbb0*/  IMAD.MOV.U32 R2, RZ, RZ, R14 ;  /* 0x000000ffff027224 */ /* 0x000fe200078e000e */
[----:B------:R-:W2:Y:S01]  /*fbc0*/  S2R R10, SR_CTAID.Y ;  /* 0x00000000000a7919 */ /* 0x000ea20000002600 */
[----:B------:R-:W-:Y:S01]  /*fbd0*/  ISETP.NE.AND.EX P1, PT, RZ, UR5, PT, P1 ;  /* 0x00000005ff007c0c */ /* 0x000fe2000bf25310 */
[----:B0-----:R-:W-:-:S12]  /*fbe0*/  IMAD.MOV.U32 R3, RZ, RZ, R15 ;  /* 0x000000ffff037224 */ /* 0x001fd800078e000f */
[----:B------:R-:W-:Y:S05]  /*fbf0*/  @!P1 BRA `(.L_x_312) ;  /* 0x0000000000289947 */ /* 0x000fea0003800000 */
[----:B------:R-:W-:Y:S02]  /*fc00*/  ULDC UR6, c[0x0][0x634] ;  /* 0x00018d0000067ab9 */ /* 0x000fe40000000800 */
[----:B------:R-:W-:-:S05]  /*fc10*/  IADD3 R7, P1, R14, UR6, RZ ;  /* 0x000000060e077c10 */ /* 0x000fca000ff3e0ff */
[----:B------:R-:W-:-:S04]  /*fc20*/  IMAD.X R11, RZ, RZ, R15, P1 ;  /* 0x000000ffff0b7224 */ /* 0x000fc800008e060f */
[----:B------:R-:W-:-:S04]  /*fc30*/  IMAD.WIDE.U32 R4, R11, UR4, RZ ;  /* 0x000000040b047c25 */ /* 0x000fc8000f8e00ff */
[----:B------:R-:W-:-:S04]  /*fc40*/  IMAD.WIDE.U32 R4, P1, R7, UR5, R4 ;  /* 0x0000000507047c25 */ /* 0x000fc8000f820004 */
[----:B------:R-:W-:-:S04]  /*fc50*/  IMAD.WIDE.U32 R6, R7, UR4, RZ ;  /* 0x0000000407067c25 */ /* 0x000fc8000f8e00ff */
[----:B------:R-:W-:Y:S01]  /*fc60*/  IMAD.X R3, RZ, RZ, RZ, P1 ;  /* 0x000000ffff037224 */ /* 0x000fe200008e06ff */
[----:B------:R-:W-:Y:S01]  /*fc70*/  IADD3 RZ, P1, R7, R4, RZ ;  /* 0x0000000407ff7210 */ /* 0x000fe20007f3e0ff */
[----:B------:R-:W-:-:S04]  /*fc80*/  IMAD.MOV.U32 R2, RZ, RZ, R5 ;  /* 0x000000ffff027224 */ /* 0x000fc800078e0005 */
[----:B------:R-:W-:-:S08]  /*fc90*/  IMAD.WIDE.U32.X R2, R11, UR5, R2, P1 ;  /* 0x000000050b027c25 */ /* 0x000fd000088e0402 */
.L_x_312:
[--C-:B------:R-:W-:Y:S01]  /*fca0*/  SHF.R.U64 R11, R2, UR7, R3.reuse ;  /* 0x00000007020b7c19 */ /* 0x100fe20008001203 */
[----:B------:R-:W-:Y:S01]  /*fcb0*/  ULDC.64 UR4, c[0x0][0x620] ;  /* 0x0001880000047ab9 */ /* 0x000fe20000000a00 */
[----:B------:R-:W-:Y:S01]  /*fcc0*/  SHF.R.U32.HI R2, RZ, UR7, R3 ;  /* 0x00000007ff027c19 */ /* 0x000fe20008011603 */
[----:B------:R-:W-:Y:S01]  /*fcd0*/  IMAD.MOV.U32 R3, RZ, RZ, R15 ;  /* 0x000000ffff037224 */ /* 0x000fe200078e000f */
[----:B------:R-:W-:Y:S01]  /*fce0*/  IADD3 R5, P1, RZ, -R11, RZ ;  /* 0x8000000bff057210 */ /* 0x000fe20007f3e0ff */
[----:B------:R-:W0:Y:S01]  /*fcf0*/  LDC R7, c[0x0][0x144] ;  /* 0x00005100ff077b82 */ /* 0x000e220000000800 */
[----:B-1----:R-:W-:Y:S01]  /*fd00*/  I2FP.F32.U32 R6, R12 ;  /* 0x0000000c00067245 */ /* 0x002fe20000201000 */
[----:B------:R-:W-:Y:S01]  /*fd10*/  ULDC.64 UR8, c[0x0][0x640] ;  /* 0x0001900000087ab9 */ /* 0x000fe20000000a00 */
[----:B------:R-:W-:Y:S01]  /*fd20*/  ULDC UR6, c[0x0][0x608] ;  /* 0x0001820000067ab9 */ /* 0x000fe20000000800 */
[----:B------:R-:W-:Y:S01]  /*fd30*/  IMAD.X R2, RZ, RZ, ~R2, P1 ;  /* 0x000000ffff027224 */ /* 0x000fe200008e0e02 */
[----:B------:R-:W-:-:S03]  /*fd40*/  ISETP.NE.U32.AND P1, PT, RZ, UR8, PT ;  /* 0x00000008ff007c0c */ /* 0x000fc6000bf25070 */
[----:B------:R-:W-:Y:S01]  /*fd50*/  IMAD R4, R2, UR4, RZ ;  /* 0x0000000402047c24 */ /* 0x000fe2000f8e02ff */
[----:B------:R-:W1:Y:S01]  /*fd60*/  LDC R15, c[0x0][0x148] ;  /* 0x00005200ff0f7b82 */ /* 0x000e620000000800 */
[----:B------:R-:W-:Y:S01]  /*fd70*/  IMAD.MOV.U32 R2, RZ, RZ, R14 ;  /* 0x000000ffff027224 */ /* 0x000fe200078e000e */
[----:B------:R-:W-:-:S03]  /*fd80*/  ISETP.NE.AND.EX P1, PT, RZ, UR9, PT, P1 ;  /* 0x00000009ff007c0c */ /* 0x000fc6000bf25310 */
[----:B------:R-:W-:Y:S01]  /*fd90*/  IMAD.WIDE.U32 R2, R5, UR4, R2 ;  /* 0x0000000405027c25 */ /* 0x000fe2000f8e0002 */
[----:B------:R-:W-:-:S03]  /*fda0*/  ULDC UR4, c[0x0][0x150] ;  /* 0x0000540000047ab9 */ /* 0x000fc60000000800 */
[----:B------:R-:W-:Y:S01]  /*fdb0*/  FMUL R6, R6, UR4 ;  /* 0x0000000406067c20 */ /* 0x000fe20008400000 */
[----:B------:R-:W-:Y:S01]  /*fdc0*/  IMAD R5, R5, UR5, R4 ;  /* 0x0000000505057c24 */ /* 0x000fe2000f8e0204 */
[----:B------:R-:W-:Y:S01]  /*fdd0*/  ULDC UR4, c[0x0][0x618] ;  /* 0x0001860000047ab9 */ /* 0x000fe20000000800 */
[----:B------:R-:W-:Y:S02]  /*fde0*/  ULDC UR5, c[0x0][0x154] ;  /* 0x0000550000057ab9 */ /* 0x000fe40000000800 */
[----:B------:R-:W-:Y:S01]  /*fdf0*/  IMAD.IADD R3, R3, 0x1, R5 ;  /* 0x0000000103037824 */ /* 0x000fe200078e0205 */
[----:B------:R-:W3:Y:S04]  /*fe00*/  F2I.U32.TRUNC.NTZ R6, R6 ;  /* 0x0000000600067305 */ /* 0x000ee8000020f000 */
[----:B------:R-:W-:-:S02]  /*fe10*/  SHF.R.U64 R13, R2, UR4, R3 ;  /* 0x00000004020d7c19 */ /* 0x000fc40008001203 */
[----:B--2---:R-:W-:-:S05]  /*fe20*/  I2FP.F32.U32 R2, R10 ;  /* 0x0000000a00027245 */ /* 0x004fca0000201000 */
[----:B------:R-:W-:Y:S01]  /*fe30*/  FMUL R4, R2, UR5 ;  /* 0x0000000502047c20 */ /* 0x000fe20008400000 */
[----:B------:R-:W-:Y:S01]  /*fe40*/  SHF.R.U32.HI R2, RZ, UR4, R3 ;  /* 0x00000004ff027c19 */ /* 0x000fe20008011603 */
[----:B------:R-:W-:Y:S02]  /*fe50*/  ULDC UR4, c[0x0][0x658] ;  /* 0x0001960000047ab9 */ /* 0x000fe40000000800 */
[----:B------:R2:W4:Y:S01]  /*fe60*/  F2I.U32.TRUNC.NTZ R18, R4 ;  /* 0x0000000400127305 */ /* 0x000522000020f000 */
[----:B------:R-:W-:Y:S01]  /*fe70*/  SHF.R.U64 R16, R13, UR6, R2 ;  /* 0x000000060d107c19 */ /* 0x000fe20008001202 */
[----:B---3--:R-:W-:Y:S01]  /*fe80*/  IMAD.MOV R6, RZ, RZ, -R6 ;  /* 0x000000ffff067224 */ /* 0x008fe200078e0a06 */
[----:B------:R-:W-:-:S03]  /*fe90*/  SHF.R.U32.HI R3, RZ, UR6, R2 ;  /* 0x00000006ff037c19 */ /* 0x000fc60008011602 */
[----:B0-----:R-:W-:Y:S01]  /*fea0*/  IMAD R12, R7, R6, R12 ;  /* 0x00000006070c7224 */ /* 0x001fe200078e020c */
[--C-:B------:R-:W-:Y:S02]  /*feb0*/  SHF.R.U64 R14, R16, UR4, R3.reuse ;  /* 0x00000004100e7c19 */ /* 0x100fe40008001203 */
[----:B------:R-:W-:-:S03]  /*fec0*/  SHF.R.U32.HI R3, RZ, UR4, R3 ;  /* 0x00000004ff037c19 */ /* 0x000fc60008011603 */
[----:B------:R-:W-:Y:S01]  /*fed0*/  IMAD.MOV.U32 R2, RZ, RZ, R14 ;  /* 0x000000ffff027224 */ /* 0x000fe200078e000e */
[----:B--2-4-:R-:W-:Y:S06]  /*fee0*/  @!P1 BRA `(.L_x_313) ;  /* 0x0000000000289947 */ /* 0x014fec0003800000 */
        /* <DEDUP_REMOVED lines=10> */
.L_x_313:
[----:B------:R-:W-:Y:S01]  /*ff90*/  ULDC UR4, c[0x0][0x648] ;  /* 0x0001920000047ab9 */ /* 0x000fe20000000800 */
[----:B------:R-:W-:Y:S01]  /*ffa0*/  IMAD.MOV R18, RZ, RZ, -R18 ;  /* 0x000000ffff127224 */ /* 0x000fe200078e0a12 */
[----:B------:R-:W-:Y:S01]  /*ffb0*/  SHF.R.U64 R3, R2, UR4, R3 ;  /* 0x0000000402037c19 */ /* 0x000fe20008001203 */
[----:B------:R-:W-:Y:S01]  /*ffc0*/  ULDC UR4, c[0x0][0x638] ;  /* 0x00018e0000047ab9 */ /* 0x000fe20000000800 */
[----:B------:R-:W-:Y:S01]  /*ffd0*/  LOP3.LUT R2, R16, UR22, RZ, 0xc0, !PT ;  /* 0x0000001610027c12 */ /* 0x000fe2000f8ec0ff */
[----:B-1----:R-:W-:Y:S01]  /*ffe0*/  @P2 IMAD R12, R15, R18, R10 ;  /* 0x000000120f0c2224 */ /* 0x002fe200078e020a */
[----:B------:R-:W-:Y:S01]  /*fff0*/  LOP3.LUT R13, R13, UR18, RZ, 0xc0, !PT ;  /* 0x000000120d0d7c12 */ /* 0x000fe2000f8ec0ff */
[----:B------:R-:W-:Y:S01]  /*10000*/  IMAD.MOV R5, RZ, RZ, -R3 ;  /* 0x000000ffff057224 */ /* 0x000fe200078e0a03 */
[----:B------:R-:W-:Y:S01]  /*10010*/  ULDC UR5, c[0x0][0x610] ;  /* 0x0001840000057ab9 */ /* 0x000fe20000000800 */
[----:B------:R-:W-:Y:S02]  /*10020*/  IMAD R3, R3, UR19, R2 ;  /* 0x0000001303037c24 */ /* 0x000fe4000f8e0202 */
[----:B------:R-:W-:Y:S01]  /*10030*/  IMAD R14, R5, UR4, R14 ;  /* 0x00000004050e7c24 */ /* 0x000fe2000f8e020e */
[----:B------:R-:W-:Y:S01]  /*10040*/  ULDC UR4, c[0x0][0x600] ;  /* 0x0001800000047ab9 */ /* 0x000fe20000000800 */
[----:B------:R-:W-:-:S02]  /*10050*/  IMAD R3, R3, UR5, R12 ;  /* 0x0000000503037c24 */ /* 0x000fc4000f8e020c */
[----:B------:R-:W-:Y:S02]  /*10060*/  IMAD R14, R14, UR4, R13 ;  /* 0x000000040e0e7c24 */ /* 0x000fe4000f8e020d */
[----:B------:R-:W-:-:S03]  /*10070*/  IMAD.MOV.U32 R2, RZ, RZ, 0x1 ;  /* 0x00000001ff027424 */ /* 0x000fc600078e00ff */
[----:B------:R-:W-:Y:S02]  /*10080*/  SEL R4, R14, R3, !P2 ;  /* 0x000000030e047207 */ /* 0x000fe40005000000 */
[----:B------:R-:W-:-:S03]  /*10090*/  SEL R3, R3, R14, !P2 ;  /* 0x0000000e03037207 */ /* 0x000fc60005000000 */
[----:B------:R1:W-:Y:S04]  /*100a0*/  STL [R1+0x88], R4 ;  /* 0x0000880401007387 */ /* 0x0003e80000100800 */
[----:B------:R1:W-:Y:S04]  /*100b0*/  STL [R1+0x74], R11 ;  /* 0x0000740b01007387 */ /* 0x0003e80000100800 */
[----:B------:R1:W-:Y:S02]  /*100c0*/  STL [R1+0x84], R3 ;  /* 0x0000840301007387 */ /* 0x0003e40000100800 */
.L_x_311:
[----:B------:R-:W-:Y:S05]  /*100d0*/  BSYNC B1 ;  /* 0x0000000000017941 */ /* 0x000fea0003800000 */
.L_x_310:
[----:B------:R-:W-:-:S13]  /*100e0*/  LOP3.LUT P1, RZ, R2, 0xff, RZ, 0xc0, !PT ;  /* 0x000000ff02ff7812 */ /* 0x000fda000782c0ff */
[----:B------:R-:W-:Y:S05]  /*100f0*/  @P1 BRA `(.L_x_314) ;  /* 0xfffffff000f81947 */ /* 0x000fea000383ffff */
[----:B------:R-:W-:Y:S05]  /*10100*/  BSYNC B0 ;  /* 0x0000000000007941 */ /* 0x000fea0003800000 */
.L_x_302:
[----:B------:R-:W-:-:S03]  /*10110*/  UMOV UR4, 0xffffffff ;  /* 0xffffffff00047882 */ /* 0x000fc60000000000 */
[----:B------:R-:W-:Y:S05]  /*10120*/  BRA.DIV UR4, `(.L_x_315) ;  /* 0x0000000604347947 */ /* 0x000fea000b800000 */
[----:B------:R-:W-:-:S13]  /*10130*/  ELECT P0, URZ, PT ;  /* 0x00000000003f782f */ /* 0x000fda0003800000 */
.L_x_330:
[----:B------:R-:W-:Y:S04]  /*10140*/  BSSY B0, `(.L_x_316) ;  /* 0x0000023000007945 */ /* 0x000fe80003800000 */
[----:B------:R-:W-:Y:S05]  /*10150*/  @!P0 BRA `(.L_x_317) ;  /* 0x0000000000848947 */ /* 0x000fea0003800000 */
[----:B------:R-:W-:-:S04]  /*10160*/  ULOP3.LUT UR4, UR15, 0x2, URZ, 0xfc, !UPT ;  /* 0x000000020f047892 */ /* 0x000fc8000f8efc3f */
[----:B------:R-:W-:-:S06]  /*10170*/  UISETP.NE.AND UP0, UPT, UR4, 0x3, UPT ;  /* 0x000000030400788c */ /* 0x000fcc000bf05270 */
[----:B------:R-:W-:-:S13]  /*10180*/  PLOP3.LUT P0, PT, PT, PT, UP0, 0x80, 0x0 ;  /* 0x000000000000781c */ /* 0x000fda0003f0f008 */
[----:B------:R-:W-:Y:S05]  /*10190*/  @!P0 BRA `(.L_x_318) ;  /* 0x0000000000048947 */ /* 0x000fea0003800000 */
[----:B------:R-:W-:Y:S01]  /*101a0*/  BPT.TRAP 0x1 ;  /* 0x000000040000795c */ /* 0x000fe20000300000 */
.L_x_318:
[----:B01----:R-:W0:Y:S01]  /*101b0*/  S2R R3, SR_CgaCtaId ;  /* 0x0000000000037919 */ /* 0x003e220000008800 */
[----:B------:R-:W-:-:S04]  /*101c0*/  MOV R2, 0x400 ;  /* 0x0000040000027802 */ /* 0x000fc80000000f00 */
[----:B0-----:R-:W-:Y:S02]  /*101d0*/  LEA R3, R3, R2, 0x18 ;  /* 0x0000000203037211 */ /* 0x001fe400078ec0ff */
[----:B------:R-:W-:-:S03]  /*101e0*/  SHF.L.U32 R2, R0, 0x1f, RZ ;  /* 0x0000001f00027819 */ /* 0x000fc600000006ff */
[----:B------:R-:W-:-:S04]  /*101f0*/  VIADD R3, R3, 0x18 ;  /* 0x0000001803037836 */ /* 0x000fc80000000000 */
[C---:B------:R-:W-:Y:S02]  /*10200*/  IMAD R7, R8.reuse, 0x8, R3 ;  /* 0x0000000808077824 */ /* 0x040fe400078e0203 */
[----:B------:R-:W-:Y:S02]  /*10210*/  VIADD R8, R8, 0x1 ;  /* 0x0000000108087836 */ /* 0x000fe40000000000 */
[----:B------:R-:W0:Y:S03]  /*10220*/  SYNCS.PHASECHK.TRANS64.TRYWAIT P0, [R7+URZ], R2 ;  /* 0x00000002070075a7 */ /* 0x000e26000800017f */
[----:B------:R-:W-:-:S04]  /*10230*/  ISETP.NE.AND P1, PT, R8, 0x3, PT ;  /* 0x000000030800780c */ /* 0x000fc80003f25270 */
[----:B------:R-:W-:Y:S02]  /*10240*/  SEL R5, RZ, 0x1, P1 ;  /* 0x00000001ff057807 */ /* 0x000fe40000800000 */
[----:B------:R-:W-:Y:S02]  /*10250*/  SEL R8, R8, RZ, P1 ;  /* 0x000000ff08087207 */ /* 0x000fe40000800000 */
[----:B------:R-:W-:-:S03]  /*10260*/  LOP3.LUT R5, R0, R5, RZ, 0x3c, !PT ;  /* 0x0000000500057212 */ /* 0x000fc600078e3cff */
[----:B------:R-:W-:Y:S01]  /*10270*/  IMAD R9, R8, 0x8, R3 ;  /* 0x0000000808097824 */ /* 0x000fe200078e0203 */
[----:B------:R-:W-:Y:S01]  /*10280*/  SHF.L.U32 R4, R5, 0x1f, RZ ;  /* 0x0000001f05047819 */ /* 0x000fe200000006ff */
[----:B0-----:R-:W-:Y:S06]  /*10290*/  @!P0 BRA `(.L_x_319) ;  /* 0x0000000000fc8947 */ /* 0x001fec0003800000 */
.L_x_331:
[----:B------:R-:W1:Y:S01]  /*102a0*/  SYNCS.PHASECHK.TRANS64.TRYWAIT P0, [R9+URZ], R4 ;  /* 0x00000004090075a7 */ /* 0x000e62000800017f */
[----:B------:R-:W-:-:S05]  /*102b0*/  VIADD R0, R8, 0x1 ;  /* 0x0000000108007836 */ /* 0x000fca0000000000 */
[----:B------:R-:W-:-:S04]  /*102c0*/  ISETP.NE.AND P1, PT, R0, 0x3, PT ;  /* 0x000000030000780c */ /* 0x000fc80003f25270 */
[----:B0-----:R-:W-:Y:S02]  /*102d0*/  SEL R2, RZ, 0x1, P1 ;  /* 0x00000001ff027807 */ /* 0x001fe40000800000 */
[----:B------:R-:W-:Y:S02]  /*102e0*/  SEL R0, R0, RZ, P1 ;  /* 0x000000ff00007207 */ /* 0x000fe40000800000 */
[----:B------:R-:W-:Y:S01]  /*102f0*/  LOP3.LUT R2, R5, R2, RZ, 0x3c, !PT ;  /* 0x0000000205027212 */ /* 0x000fe200078e3cff */
[----:B-1----:R-:W-:Y:S06]  /*10300*/  @!P0 BRA `(.L_x_320) ;  /* 0x0000000000f48947 */ /* 0x002fec0003800000 */
.L_x_332:
[----:B------:R-:W-:Y:S01]  /*10310*/  IMAD R3, R0, 0x8, R3 ;  /* 0x0000000800037824 */ /* 0x000fe200078e0203 */
[----:B------:R-:W-:-:S07]  /*10320*/  SHF.L.U32 R0, R2, 0x1f, RZ ;  /* 0x0000001f02007819 */ /* 0x000fce00000006ff */
.L_x_321:
[----:B-1----:R1:W2:Y:S02]  /*10330*/  SYNCS.PHASECHK.TRANS64.TRYWAIT P0, [R3+URZ], R0 ;  /* 0x00000000030075a7 */ /* 0x0022a4000800017f */
[----:B--2---:R-:W-:Y:S05]  /*10340*/  @!P0 NANOSLEEP.SYNCS 0x989680 ;  /* 0x009896800000895d */ /* 0x004fea0003900000 */
[----:B------:R-:W2:Y:S02]  /*10350*/  @!P0 SYNCS.PHASECHK.TRANS64 P0, [R3+URZ], R0 ;  /* 0x00000000030085a7 */ /* 0x000ea4000800007f */
[----:B--2---:R-:W-:Y:S05]  /*10360*/  @!P0 BRA `(.L_x_321) ;  /* 0xfffffffc00f08947 */ /* 0x004fea000383ffff */
.L_x_317:
[----:B------:R-:W-:Y:S05]  /*10370*/  BSYNC B0 ;  /* 0x0000000000007941 */ /* 0x000fea0003800000 */
.L_x_316:
[----:B------:R-:W-:Y:S05]  /*10380*/  EXIT ;  /* 0x000000000000794d */ /* 0x000fea0003800000 */
.L_x_19:
[----:B--2---:R-:W-:-:S04]  /*10390*/  IMAD.U32 R3, RZ, RZ, UR18 ;  /* 0x00000012ff037e24 */ /* 0x004fc8000f8e00ff */
[----:B------:R2:W3:Y:S03]  /*103a0*/  SYNCS.PHASECHK.TRANS64.TRYWAIT P0, [R3+URZ+-0x8], R0 ;  /* 0xfffff800030075a7 */ /* 0x0004e6000800017f */
[----:B---3--:R-:W-:Y:S05]  /*103b0*/  @!P0 NANOSLEEP.SYNCS 0x989680 ;  /* 0x009896800000895d */ /* 0x008fea0003900000 */
[----:B------:R-:W3:Y:S02]  /*103c0*/  @!P0 SYNCS.PHASECHK.TRANS64 P0, [R3+URZ+-0x8], R0 ;  /* 0xfffff800030085a7 */ /* 0x000ee4000800007f */
[----:B---3--:R-:W-:Y:S05]  /*103d0*/  @!P0 BRA `(.L_x_19) ;  /* 0xfffffffc00ec8947 */ /* 0x008fea000383ffff */
[----:B------:R-:W-:Y:S05]  /*103e0*/  BRA `(.L_x_322) ;  /* 0xffffff1400107947 */ /* 0x000fea000383ffff */
.L_x_24:
[----:B-1----:R-:W-:-:S04]  /*103f0*/  IMAD.U32 R3, RZ, RZ, UR6 ;  /* 0x00000006ff037e24 */ /* 0x002fc8000f8e00ff */
[----:B------:R1:W2:Y:S03]  /*10400*/  SYNCS.PHASECHK.TRANS64.TRYWAIT P0, [R3+URZ], R0 ;  /* 0x00000000030075a7 */ /* 0x0002a6000800017f */
[----:B--2---:R-:W-:Y:S05]  /*10410*/  @!P0 NANOSLEEP.SYNCS 0x989680 ;  /* 0x009896800000895d */ /* 0x004fea0003900000 */
[----:B------:R-:W2:Y:S02]  /*10420*/  @!P0 SYNCS.PHASECHK.TRANS64 P0, [R3+URZ], R0 ;  /* 0x00000000030085a7 */ /* 0x000ea4000800007f */
[----:B--2---:R-:W-:Y:S05]  /*10430*/  @!P0 BRA `(.L_x_24) ;  /* 0xfffffffc00ec8947 */ /* 0x004fea000383ffff */
[----:B------:R-:W-:Y:S05]  /*10440*/  BRA `(.L_x_23) ;  /* 0xffffff1c00787947 */ /* 0x000fea000383ffff */
.L_x_30:
[----:B-----5:R2:W-:Y:S02]  /*10450*/  STL [R1+0xa0], R0 ;  /* 0x0000a00001007387 */ /* 0x0205e40000100800 */
[----:B--2---:R-:W-:-:S04]  /*10460*/  IMAD.U32 R0, RZ, RZ, UR9 ;  /* 0x00000009ff007e24 */ /* 0x004fc8000f8e00ff */
[----:B------:R2:W3:Y:S03]  /*10470*/  SYNCS.PHASECHK.TRANS64.TRYWAIT P0, [R0+URZ], R229 ;  /* 0x000000e5000075a7 */ /* 0x0004e6000800017f */
[----:B---3--:R-:W-:Y:S05]  /*10480*/  @!P0 NANOSLEEP.SYNCS 0x989680 ;  /* 0x009896800000895d */ /* 0x008fea0003900000 */
[----:B------:R2:W3:Y:S02]  /*10490*/  @!P0 SYNCS.PHASECHK.TRANS64 P0, [R0+URZ], R229 ;  /* 0x000000e5000085a7 */ /* 0x0004e4000800007f */
[----:B--2---:R2:W5:Y:S02]  /*104a0*/  LDL.LU R0, [R1+0xa0] ;  /* 0x0000a00001007983 */ /* 0x0045640000300800 */
[----:B--23--:R-:W-:Y:S05]  /*104b0*/  @!P0 BRA `(.L_x_30) ;  /* 0xfffffffc00e48947 */ /* 0x00cfea000383ffff */
[----:B------:R-:W-:Y:S05]  /*104c0*/  BRA `(.L_x_29) ;  /* 0xffffff3000107947 */ /* 0x000fea000383ffff */
.L_x_38:
[----:B---3--:R-:W-:-:S04]  /*104d0*/  IMAD.U32 R25, RZ, RZ, UR18 ;  /* 0x00000012ff197e24 */ /* 0x008fc8000f8e00ff */
[----:B------:R3:W4:Y:S03]  /*104e0*/  SYNCS.PHASECHK.TRANS64.TRYWAIT P0, [R25+URZ+0x8], R24 ;  /* 0x00000818190075a7 */ /* 0x000726000800017f */
[----:B----4-:R-:W-:Y:S05]  /*104f0*/  @!P0 NANOSLEEP.SYNCS 0x989680 ;  /* 0x009896800000895d */ /* 0x010fea0003900000 */
[----:B------:R-:W4:Y:S02]  /*10500*/  @!P0 SYNCS.PHASECHK.TRANS64 P0, [R25+URZ+0x8], R24 ;  /* 0x00000818190085a7 */ /* 0x000f24000800007f */
[----:B----4-:R-:W-:Y:S05]  /*10510*/  @!P0 BRA `(.L_x_38) ;  /* 0xfffffffc00ec8947 */ /* 0x010fea000383ffff */
[----:B------:R-:W-:Y:S05]  /*10520*/  BRA `(.L_x_323) ;  /* 0xffffff5400387947 */ /* 0x000fea000383ffff */
.L_x_303:
[----:B------:R-:W-:Y:S01]  /*10530*/  BSSY B1, `(.L_x_324) ;  /* 0x0000006000017945 */ /* 0x000fe20003800000 */
[----:B------:R-:W-:-:S07]  /*10540*/  IMAD.MOV.U32 R2, RZ, RZ, -0x1 ;  /* 0xffffffffff027424 */ /* 0x000fce00078e00ff */
[----:B------:R-:W-:Y:S05]  /*10550*/  WARPSYNC.COLLECTIVE R2, `(.L_x_325) ;  /* 0x00000000020c7348 */ /* 0x000fea0003c00000 */
[----:B------:R-:W-:Y:S02]  /*10560*/  ELECT P1, UR62, PT ;  /* 0x00000000003e782f */ /* 0x000fe40003820000 */
[----:B------:R-:W-:Y:S01]  /*10570*/  MOV R2, UR62 ;  /* 0x0000003e00027c02 */ /* 0x000fe20008000f00 */
[----:B------:R-:W-:Y:S10]  /*10580*/  ENDCOLLECTIVE ;  /* 0x000000000000791b */ /* 0x000ff40003800000 */
.L_x_325:
[----:B------:R-:W-:Y:S05]  /*10590*/  BSYNC B1 ;  /* 0x0000000000017941 */ /* 0x000fea0003800000 */
.L_x_324:
[----:B------:R-:W-:Y:S05]  /*105a0*/  BRA `(.L_x_326) ;  /* 0xffffffec00d87947 */ /* 0x000fea000383ffff */
.L_x_306:
[----:B-1----:R1:W2:Y:S02]  /*105b0*/  SYNCS.PHASECHK.TRANS64.TRYWAIT P1, [R11+URZ+0x18], R4 ;  /* 0x000018040b0075a7 */ /* 0x0022a4000802017f */
[----:B--2---:R-:W-:Y:S05]  /*105c0*/  @!P1 NANOSLEEP.SYNCS 0x989680 ;  /* 0x009896800000995d */ /* 0x004fea0003900000 */
[----:B------:R-:W2:Y:S02]  /*105d0*/  @!P1 SYNCS.PHASECHK.TRANS64 P1, [R11+URZ+0x18], R4 ;  /* 0x000018040b0095a7 */ /* 0x000ea4000802007f */
[----:B--2---:R-:W-:Y:S05]  /*105e0*/  @!P1 BRA `(.L_x_306) ;  /* 0xfffffffc00f09947 */ /* 0x004fea000383ffff */
[----:B------:R-:W-:Y:S05]  /*105f0*/  BRA `(.L_x_327) ;  /* 0xfffffff000187947 */ /* 0x000fea000383ffff */
.L_x_315:
[----:B------:R-:W-:Y:S01]  /*10600*/  BSSY B0, `(.L_x_328) ;  /* 0x0000006000007945 */ /* 0x000fe20003800000 */
[----:B------:R-:W-:-:S07]  /*10610*/  IMAD.MOV.U32 R2, RZ, RZ, -0x1 ;  /* 0xffffffffff027424 */ /* 0x000fce00078e00ff */
[----:B01----:R-:W-:Y:S05]  /*10620*/  WARPSYNC.COLLECTIVE R2, `(.L_x_329) ;  /* 0x00000000020c7348 */ /* 0x003fea0003c00000 */
[----:B------:R-:W-:Y:S02]  /*10630*/  ELECT P1, UR62, PT ;  /* 0x00000000003e782f */ /* 0x000fe40003820000 */
[----:B------:R-:W-:Y:S01]  /*10640*/  MOV R2, UR62 ;  /* 0x0000003e00027c02 */ /* 0x000fe20008000f00 */
[----:B01----:R-:W-:Y:S10]  /*10650*/  ENDCOLLECTIVE ;  /* 0x000000000000791b */ /* 0x003ff40003800000 */
.L_x_329:
[----:B------:R-:W-:Y:S05]  /*10660*/  BSYNC B0 ;  /* 0x0000000000007941 */ /* 0x000fea0003800000 */
.L_x_328:
[----:B------:R-:W-:Y:S01]  /*10670*/  PLOP3.LUT P0, PT, P1, PT, PT, 0x80, 0x0 ;  /* 0x000000000000781c */ /* 0x000fe20000f0f070 */
[----:B------:R-:W-:-:S12]  /*10680*/  BRA `(.L_x_330) ;  /* 0xfffffff800ac7947 */ /* 0x000fd8000383ffff */
.L_x_319:
[----:B0-----:R0:W1:Y:S02]  /*10690*/  SYNCS.PHASECHK.TRANS64.TRYWAIT P0, [R7+URZ], R2 ;  /* 0x00000002070075a7 */ /* 0x001064000800017f */
[----:B-1----:R-:W-:Y:S05]  /*106a0*/  @!P0 NANOSLEEP.SYNCS 0x989680 ;  /* 0x009896800000895d */ /* 0x002fea0003900000 */
[----:B------:R-:W1:Y:S02]  /*106b0*/  @!P0 SYNCS.PHASECHK.TRANS64 P0, [R7+URZ], R2 ;  /* 0x00000002070085a7 */ /* 0x000e64000800007f */
[----:B-1----:R-:W-:Y:S05]  /*106c0*/  @!P0 BRA `(.L_x_319) ;  /* 0xfffffffc00f08947 */ /* 0x002fea000383ffff */
[----:B------:R-:W-:Y:S05]  /*106d0*/  BRA `(.L_x_331) ;  /* 0xfffffff800f07947 */ /* 0x000fea000383ffff */
.L_x_320:
[----:B0-----:R0:W1:Y:S02]  /*106e0*/  SYNCS.PHASECHK.TRANS64.TRYWAIT P0, [R9+URZ], R4 ;  /* 0x00000004090075a7 */ /* 0x001064000800017f */
[----:B-1----:R-:W-:Y:S05]  /*106f0*/  @!P0 NANOSLEEP.SYNCS 0x989680 ;  /* 0x009896800000895d */ /* 0x002fea0003900000 */
[----:B------:R-:W1:Y:S02]  /*10700*/  @!P0 SYNCS.PHASECHK.TRANS64 P0, [R9+URZ], R4 ;  /* 0x00000004090085a7 */ /* 0x000e64000800007f */
[----:B-1----:R-:W-:Y:S05]  /*10710*/  @!P0 BRA `(.L_x_320) ;  /* 0xfffffffc00f08947 */ /* 0x002fea000383ffff */
[----:B------:R-:W-:Y:S05]  /*10720*/  BRA `(.L_x_332) ;  /* 0xfffffff800f87947 */ /* 0x000fea000383ffff */
.L_x_333:
[----:B------:R-:W-:-:S00]  /*10730*/  BRA `(.L_x_333) ;  /* 0xfffffffc00fc7947 */ /* 0x000fc0000383ffff */
[----:B------:R-:W-:-:S00]  /*10740*/  NOP ;  /* 0x0000000000007918 */ /* 0x000fc00000000000 */
        /* <DEDUP_REMOVED lines=11> */
.L_x_334:


//--------------------- .nv.shared._ZN7cutlass13device_kernelINS_4gemm6kernel13GemmUniversalIN4cute5tupleIJiiiiEEENS1_10collective13CollectiveMmaINS1_37MainloopSm90TmaGmmaWarpSpecializedFP8ILi3ENS5_IJNS4_1CILi2EEESB_NSA_ILi1EEEEEENS1_32KernelTmaWarpSpecializedPingpongEEENS5_IJNSA_ILi64EEENSA_ILi256EEENSA_ILi128EEEEEENS_12float_e4m3_tENS5_IJlSC_lEEESK_SL_NS4_8TiledMMAINS4_8MMA_AtomIJNS4_4SM904GMMA31MMA_64x256x32_F32E4M3E4M3_SS_TNILNSP_7ScaleInE1ELSR_1EEEEEENS4_6LayoutINS5_IJSC_SC_SC_EEENS5_IJNSA_ILi0EEESW_SW_EEEEENS5_IJNS4_10UnderscoreESZ_SZ_EEEEENS4_23SM90_TMA_LOAD_MULTICASTENS4_14ComposedLayoutINS4_7SwizzleILi3ELi4ELi3EEENS4_18smem_ptr_flag_bitsILi8EEENSU_INS5_IJNSA_ILi8EEESI_EEENS5_IJSI_SC_EEEEEEEvNS4_8identityES12_S1C_vS1D_EENS_8epilogue10collective6detail29Sm90TmaWarpSpecializedAdapterINS1G_15DefaultEpilogueISK_SL_SL_NS1F_6thread17LinearCombinationISK_Li1EffLNS1K_9ScaleType4KindE0ELNS_15FloatRoundStyleE2ESK_EENS1_15EpilogueDefaultEEEEEvvEEEEvNT_6ParamsE --------------------------
	.section	.nv.shared._ZN7cutlass13device_kernelINS_4gemm6kernel13GemmUniversalIN4cute5tupleIJiiiiEEENS1_10collective13CollectiveMmaINS1_37MainloopSm90TmaGmmaWarpSpecializedFP8ILi3ENS5_IJNS4_1CILi2EEESB_NSA_ILi1EEEEEENS1_32KernelTmaWarpSpecializedPingpongEEENS5_IJNSA_ILi64EEENSA_ILi256EEENSA_ILi128EEEEEENS_12float_e4m3_tENS5_IJlSC_lEEESK_SL_NS4_8TiledMMAINS4_8MMA_AtomIJNS4_4SM904GMMA31MMA_64x256x32_F32E4M3E4M3_SS_TNILNSP_7ScaleInE1ELSR_1EEEEEENS4_6LayoutINS5_IJSC_SC_SC_EEENS5_IJNSA_ILi0EEESW_SW_EEEEENS5_IJNS4_10UnderscoreESZ_SZ_EEEEENS4_23SM90_TMA_LOAD_MULTICASTENS4_14ComposedLayoutINS4_7SwizzleILi3ELi4ELi3EEENS4_18smem_ptr_flag_bitsILi8EEENSU_INS5_IJNSA_ILi8EEESI_EEENS5_IJSI_SC_EEEEEEEvNS4_8identityES12_S1C_vS1D_EENS_8epilogue10collective6detail29Sm90TmaWarpSpecializedAdapterINS1G_15DefaultEpilogueISK_SL_SL_NS1F_6thread17LinearCombinationISK_Li1EffLNS1K_9ScaleType4KindE0ELNS_15FloatRoundStyleE2ESK_EENS1_15EpilogueDefaultEEEEEvvEEEEvNT_6ParamsE,"aw",@nobits
	.sectionflags	@""
	.align	16
	.zero		1024


//--------------------- .nv.shared.reserved.0     --------------------------
	.section	.nv.shared.reserved.0,"aw",@nobits
	.weak		__nv_reservedSMEM_offset_0_alias
	.size		__nv_reservedSMEM_offset_0_alias, 0, 0
	.other		__nv_reservedSMEM_offset_0_alias,@"STO_CUDA_RESERVED_SHARED STV_DEFAULT"
__nv_reservedSMEM_offset_0_alias:
	.zero		0


//--------------------- .nv.global                --------------------------
	.section	.nv.global,"aw",@nobits
.nv.global:
	.type		_ZN39_INTERNAL_bdbe0681_4_k_cu_9a28c06e_37154cute1_E,@object
	.size		_ZN39_INTERNAL_bdbe0681_4_k_cu_9a28c06e_37154cute1_E,(_ZN39_INTERNAL_bdbe0681_4_k_cu_9a28c06e_37154cuda3std3__45__cpo6cbeginE - _ZN39_INTERNAL_bdbe0681_4_k_cu_9a28c06e_37154cute1_E)
_ZN39_INTERNAL_bdbe0681_4_k_cu_9a28c06e_37154cute1_E:
	.zero		1
	.type		_ZN39_INTERNAL_bdbe0681_4_k_cu_9a28c06e_37154cuda3std3__45__cpo6cbeginE,@object
	.size		_ZN39_INTERNAL_bdbe0681_4_k_cu_9a28c06e_37154cuda3std3__45__cpo6cbeginE,(_ZN39_INTERNAL_bdbe0681_4_k_cu_9a28c06e_37154cuda3std3__48in_placeE - _ZN39_INTERNAL_bdbe0681_4_k_cu_9a28c06e_37154cuda3std3__45__cpo6cbeginE)
_ZN39_INTERNAL_bdbe0681_4_k_cu_9a28c06e_37154cuda3std3__45__cpo6cbeginE:
	.zero		1
	.type		_ZN39_INTERNAL_bdbe0681_4_k_cu_9a28c06e_37154cuda3std3__48in_placeE,@object
	.size		_ZN39_INTERNAL_bdbe0681_4_k_cu_9a28c06e_37154cuda3std3__48in_placeE,(_ZN39_INTERNAL_bdbe0681_4_k_cu_9a28c06e_37154cuda3std6ranges3__45__cpo9iter_moveE - _ZN39_INTERNAL_bdbe0681_4_k_cu_9a28c06e_37154cuda3std3__48in_placeE)
_ZN39_INTERNAL_bdbe0681_4_k_cu_9a28c06e_37154cuda3std3__48in_placeE:
	.zero		1
	.type		_ZN39_INTERNAL_bdbe0681_4_k_cu_9a28c06e_37154cuda3std6ranges3__45__cpo9iter_moveE,@object
	.size		_ZN39_INTERNAL_bdbe0681_4_k_cu_9a28c06e_37154cuda3std6ranges3__45__cpo9iter_moveE,(_ZN39_INTERNAL_bdbe0681_4_k_cu_9a28c06e_37154cuda3std3__45__cpo5beginE - _ZN39_INTERNAL_bdbe0681_4_k_cu_9a28c06e_37154cuda3std6ranges3__45__cpo9iter_moveE)
_ZN39_INTERNAL_bdbe0681_4_k_cu_9a28c06e_37154cuda3std6ranges3__45__cpo9iter_moveE:
	.zero		1
	.type		_ZN39_INTERNAL_bdbe0681_4_k_cu_9a28c06e_37154cuda3std3__45__cpo5beginE,@object
	.size		_ZN39_INTERNAL_bdbe0681_4_k_cu_9a28c06e_37154cuda3std3__45__cpo5beginE,(_ZN39_INTERNAL_bdbe0681_4_k_cu_9a28c06e_37154cuda3std3__441_GLOBAL__N__bdbe0681_4_k_cu_9a28c06e_37156ignoreE - _ZN39_INTERNAL_bdbe0681_4_k_cu_9a28c06e_37154cuda3std3__45__cpo5beginE)
_ZN39_INTERNAL_bdbe0681_4_k_cu_9a28c06e_37154cuda3std3__45__cpo5beginE:
	.zero		1
	.type		_ZN39_INTERNAL_bdbe0681_4_k_cu_9a28c06e_37154cuda3std3__441_GLOBAL__N__bdbe0681_4_k_cu_9a28c06e_37156ignoreE,@object
	.size		_ZN39_INTERNAL_bdbe0681_4_k_cu_9a28c06e_37154cuda3std3__441_GLOBAL__N__bdbe0681_4_k_cu_9a28c06e_37156ignoreE,(_ZN39_INTERNAL_bdbe0681_4_k_cu_9a28c06e_37154cute7productE - _ZN39_INTERNAL_bdbe0681_4_k_cu_9a28c06e_37154cuda3std3__441_GLOBAL__N__bdbe0681_4_k_cu_9a28c06e_37156ignoreE)
_ZN39_INTERNAL_bdbe0681_4_k_cu_9a28c06e_37154cuda3std3__441_GLOBAL__N__bdbe0681_4_k_cu_9a28c06e_37156ignoreE:
	.zero		1
	.type		_ZN39_INTERNAL_bdbe0681_4_k_cu_9a28c06e_37154cute7productE,@object
	.size		_ZN39_INTERNAL_bdbe0681_4_k_cu_9a28c06e_37154cute7productE,(_ZN39_INTERNAL_bdbe0681_4_k_cu_9a28c06e_37154cuda3std3__45__cpo3endE - _ZN39_INTERNAL_bdbe0681_4_k_cu_9a28c06e_37154cute7productE)
_ZN39_INTERNAL_bdbe0681_4_k_cu_9a28c06e_37154cute7productE:
	.zero		1
	.type		_ZN39_INTERNAL_bdbe0681_4_k_cu_9a28c06e_37154cuda3std3__45__cpo3endE,@object
	.size		_ZN39_INTERNAL_bdbe0681_4_k_cu_9a28c06e_37154cuda3std3__45__cpo3endE,(_ZN39_INTERNAL_bdbe0681_4_k_cu_9a28c06e_37154cuda3std3__419piecewise_constructE - _ZN39_INTERNAL_bdbe0681_4_k_cu_9a28c06e_37154cuda3std3__45__cpo3endE)
_ZN39_INTERNAL_bdbe0681_4_k_cu_9a28c06e_37154cuda3std3__45__cpo3endE:
	.zero		1
	.type		_ZN39_INTERNAL_bdbe0681_4_k_cu_9a28c06e_37154cuda3std3__419piecewise_constructE,@object
	.size		_ZN39_INTERNAL_bdbe0681_4_k_cu_9a28c06e_37154cuda3std3__419piecewise_constructE,(_ZN39_INTERNAL_bdbe0681_4_k_cu_9a28c06e_37154cuda3std3__45__cpo4cendE - _ZN39_INTERNAL_bdbe0681_4_k_cu_9a28c06e_37154cuda3std3__419piecewise_constructE)
_ZN39_INTERNAL_bdbe0681_4_k_cu_9a28c06e_37154cuda3std3__419piecewise_constructE:
	.zero		1
	.type		_ZN39_INTERNAL_bdbe0681_4_k_cu_9a28c06e_37154cuda3std3__45__cpo4cendE,@object
	.size		_ZN39_INTERNAL_bdbe0681_4_k_cu_9a28c06e_37154cuda3std3__45__cpo4cendE,(_ZN39_INTERNAL_bdbe0681_4_k_cu_9a28c06e_37154cuda3std6ranges3__45__cpo4swapE - _ZN39_INTERNAL_bdbe0681_4_k_cu_9a28c06e_37154cuda3std3__45__cpo4cendE)
_ZN39_INTERNAL_bdbe0681_4_k_cu_9a28c06e_37154cuda3std3__45__cpo4cendE:
	.zero		1
	.type		_ZN39_INTERNAL_bdbe0681_4_k_cu_9a28c06e_37154cuda3std6ranges3__45__cpo4swapE,@object
	.size		_ZN39_INTERNAL_bdbe0681_4_k_cu_9a28c06e_37154cuda3std6ranges3__45__cpo4swapE,(.L_7 - _ZN39_INTERNAL_bdbe0681_4_k_cu_9a28c06e_37154cuda3std6ranges3__45__cpo4swapE)
_ZN39_INTERNAL_bdbe0681_4_k_cu_9a28c06e_37154cuda3std6ranges3__45__cpo4swapE:
	.zero		1
.L_7:


//--------------------- .nv.constant0._ZN7cutlass13device_kernelINS_4gemm6kernel13GemmUniversalIN4cute5tupleIJiiiiEEENS1_10collective13CollectiveMmaINS1_37MainloopSm90TmaGmmaWarpSpecializedFP8ILi3ENS5_IJNS4_1CILi2EEESB_NSA_ILi1EEEEEENS1_32KernelTmaWarpSpecializedPingpongEEENS5_IJNSA_ILi64EEENSA_ILi256EEENSA_ILi128EEEEEENS_12float_e4m3_tENS5_IJlSC_lEEESK_SL_NS4_8TiledMMAINS4_8MMA_AtomIJNS4_4SM904GMMA31MMA_64x256x32_F32E4M3E4M3_SS_TNILNSP_7ScaleInE1ELSR_1EEEEEENS4_6LayoutINS5_IJSC_SC_SC_EEENS5_IJNSA_ILi0EEESW_SW_EEEEENS5_IJNS4_10UnderscoreESZ_SZ_EEEEENS4_23SM90_TMA_LOAD_MULTICASTENS4_14ComposedLayoutINS4_7SwizzleILi3ELi4ELi3EEENS4_18smem_ptr_flag_bitsILi8EEENSU_INS5_IJNSA_ILi8EEESI_EEENS5_IJSI_SC_EEEEEEEvNS4_8identityES12_S1C_vS1D_EENS_8epilogue10collective6detail29Sm90TmaWarpSpecializedAdapterINS1G_15DefaultEpilogueISK_SL_SL_NS1F_6thread17LinearCombinationISK_Li1EffLNS1K_9ScaleType4KindE0ELNS_15FloatRoundStyleE2ESK_EENS1_15EpilogueDefaultEEEEEvvEEEEvNT_6ParamsE --------------------------
	.section	.nv.constant0._ZN7cutlass13device_kernelINS_4gemm6kernel13GemmUniversalIN4cute5tupleIJiiiiEEENS1_10collective13CollectiveMmaINS1_37MainloopSm90TmaGmmaWarpSpecializedFP8ILi3ENS5_IJNS4_1CILi2EEESB_NSA_ILi1EEEEEENS1_32KernelTmaWarpSpecializedPingpongEEENS5_IJNSA_ILi64EEENSA_ILi256EEENSA_ILi128EEEEEENS_12float_e4m3_tENS5_IJlSC_lEEESK_SL_NS4_8TiledMMAINS4_8MMA_AtomIJNS4_4SM904GMMA31MMA_64x256x32_F32E4M3E4M3_SS_TNILNSP_7ScaleInE1ELSR_1EEEEEENS4_6LayoutINS5_IJSC_SC_SC_EEENS5_IJNSA_ILi0EEESW_SW_EEEEENS5_IJNS4_10UnderscoreESZ_SZ_EEEEENS4_23SM90_TMA_LOAD_MULTICASTENS4_14ComposedLayoutINS4_7SwizzleILi3ELi4ELi3EEENS4_18smem_ptr_flag_bitsILi8EEENSU_INS5_IJNSA_ILi8EEESI_EEENS5_IJSI_SC_EEEEEEEvNS4_8identityES12_S1C_vS1D_EENS_8epilogue10collective6detail29Sm90TmaWarpSpecializedAdapterINS1G_15DefaultEpilogueISK_SL_SL_NS1F_6thread17LinearCombinationISK_Li1EffLNS1K_9ScaleType4KindE0ELNS_15FloatRoundStyleE2ESK_EENS1_15EpilogueDefaultEEEEEvvEEEEvNT_6ParamsE,"a",@progbits
	.sectionflags	@""
	.align	4
.nv.constant0._ZN7cutlass13device_kernelINS_4gemm6kernel13GemmUniversalIN4cute5tupleIJiiiiEEENS1_10collective13CollectiveMmaINS1_37MainloopSm90TmaGmmaWarpSpecializedFP8ILi3ENS5_IJNS4_1CILi2EEESB_NSA_ILi1EEEEEENS1_32KernelTmaWarpSpecializedPingpongEEENS5_IJNSA_ILi64EEENSA_ILi256EEENSA_ILi128EEEEEENS_12float_e4m3_tENS5_IJlSC_lEEESK_SL_NS4_8TiledMMAINS4_8MMA_AtomIJNS4_4SM904GMMA31MMA_64x256x32_F32E4M3E4M3_SS_TNILNSP_7ScaleInE1ELSR_1EEEEEENS4_6LayoutINS5_IJSC_SC_SC_EEENS5_IJNSA_ILi0EEESW_SW_EEEEENS5_IJNS4_10UnderscoreESZ_SZ_EEEEENS4_23SM90_TMA_LOAD_MULTICASTENS4_14ComposedLayoutINS4_7SwizzleILi3ELi4ELi3EEENS4_18smem_ptr_flag_bitsILi8EEENSU_INS5_IJNSA_ILi8EEESI_EEENS5_IJSI_SC_EEEEEEEvNS4_8identityES12_S1C_vS1D_EENS_8epilogue10collective6detail29Sm90TmaWarpSpecializedAdapterINS1G_15DefaultEpilogueISK_SL_SL_NS1F_6thread17LinearCombinationISK_Li1EffLNS1K_9ScaleType4KindE0ELNS_15FloatRoundStyleE2ESK_EENS1_15EpilogueDefaultEEEEEvvEEEEvNT_6ParamsE:
	.zero		1664


//--------------------- SYMBOLS --------------------------

	.type		.nv.reservedSmem.offset0,@object
	.size		.nv.reservedSmem.offset0,0x4
